	.target	sm_90a

	.elftype	@"ET_EXEC"


//--------------------- .note.nv.tkinfo           --------------------------
	.section	.note.nv.tkinfo,"",@"SHT_NOTE"
	.sectionflags	@"SHF_NOTE_NV_TKINFO"
	.tkinfo
        /*0018*/ 	.word	0x00000002
        /*0030*/ 	.string	""
        /*0030*/ 	.string	"ptxas"
        /*0030*/ 	.string	"Cuda compilation tools, release 13.0, V13.0.88"
        /*0030*/ 	.string	"Build cuda_13.0.r13.0/compiler.36424714_0"
        /*0030*/ 	.string	"-arch sm_90a -m 64 "



//--------------------- .note.nv.cuinfo           --------------------------
	.section	.note.nv.cuinfo,"",@"SHT_NOTE"
	.sectionflags	@"SHF_NOTE_NV_CUINFO"
        /*0018*/ 	.short	0x0002
        /*001a*/ 	.short	0x005a
        /*001c*/ 	.short	0x0082
	.zero		2


//--------------------- .nv.info                  --------------------------
	.section	.nv.info,"",@"SHT_CUDA_INFO"
	.align	4


	//----- nvinfo : EIATTR_REGCOUNT
	.align		4
        /*0000*/ 	.byte	0x04, 0x2f
        /*0002*/ 	.short	(.L_15 - .L_14)
	.align		4
.L_14:
        /*0004*/ 	.word	index@(_ZN7cutlass13device_kernelINS_4gemm6kernel13GemmUniversalIN4cute5tupleIJiiiiEEENS1_10collective13CollectiveMmaINS1_34MainloopSm90TmaGmmaWarpSpecializedILi2ENS5_IJNS4_1CILi1EEESB_SB_EEENS1_35KernelTmaWarpSpecializedCooperativeEEENS5_IJNSA_ILi128EEENSA_ILi256EEESF_EEENS_10bfloat16_tENS5_IJlSB_lEEESI_SJ_NS4_8TiledMMAINS4_8MMA_AtomIJNS4_4SM904GMMA28MMA_64x256x16_F32BF16BF16_SSILNSN_5MajorE0ELSP_0ELNSN_7ScaleInE1ELSQ_1EEEEEENS4_6LayoutINS5_IJNSA_ILi2EEESB_SB_EEENS5_IJSB_NSA_ILi0EEESW_EEEEENS5_IJNS4_10UnderscoreESZ_SZ_EEEEENS4_13SM90_TMA_LOADENS4_14ComposedLayoutINS4_7SwizzleILi3ELi4ELi3EEENS4_18smem_ptr_flag_bitsILi16EEENST_INS5_IJNSA_ILi8EEENSA_ILi64EEEEEENS5_IJS19_SB_EEEEEEEvNS4_8identityES12_S1D_vS1E_EENS_8epilogue10collective6detail29Sm90TmaWarpSpecializedAdapterINS1H_15DefaultEpilogueISI_SJ_SJ_NS1G_6thread17LinearCombinationISI_Li1EffLNS1L_9ScaleType4KindE0ELNS_15FloatRoundStyleE2ESI_EENS1_15EpilogueDefaultEEEEEvvEEEEvNT_6ParamsE)
        /*0008*/ 	.word	0x000000a8


	//----- nvinfo : EIATTR_FRAME_SIZE
	.align		4
.L_15:
        /*000c*/ 	.byte	0x04, 0x11
        /*000e*/ 	.short	(.L_17 - .L_16)
	.align		4
.L_16:
        /*0010*/ 	.word	index@(_ZN7cutlass13device_kernelINS_4gemm6kernel13GemmUniversalIN4cute5tupleIJiiiiEEENS1_10collective13CollectiveMmaINS1_34MainloopSm90TmaGmmaWarpSpecializedILi2ENS5_IJNS4_1CILi1EEESB_SB_EEENS1_35KernelTmaWarpSpecializedCooperativeEEENS5_IJNSA_ILi128EEENSA_ILi256EEESF_EEENS_10bfloat16_tENS5_IJlSB_lEEESI_SJ_NS4_8TiledMMAINS4_8MMA_AtomIJNS4_4SM904GMMA28MMA_64x256x16_F32BF16BF16_SSILNSN_5MajorE0ELSP_0ELNSN_7ScaleInE1ELSQ_1EEEEEENS4_6LayoutINS5_IJNSA_ILi2EEESB_SB_EEENS5_IJSB_NSA_ILi0EEESW_EEEEENS5_IJNS4_10UnderscoreESZ_SZ_EEEEENS4_13SM90_TMA_LOADENS4_14ComposedLayoutINS4_7SwizzleILi3ELi4ELi3EEENS4_18smem_ptr_flag_bitsILi16EEENST_INS5_IJNSA_ILi8EEENSA_ILi64EEEEEENS5_IJS19_SB_EEEEEEEvNS4_8identityES12_S1D_vS1E_EENS_8epilogue10collective6detail29Sm90TmaWarpSpecializedAdapterINS1H_15DefaultEpilogueISI_SJ_SJ_NS1G_6thread17LinearCombinationISI_Li1EffLNS1L_9ScaleType4KindE0ELNS_15FloatRoundStyleE2ESI_EENS1_15EpilogueDefaultEEEEEvvEEEEvNT_6ParamsE)
        /*0014*/ 	.word	0x00000000


	//----- nvinfo : EIATTR_MIN_STACK_SIZE
	.align		4
.L_17:
        /*0018*/ 	.byte	0x04, 0x12
        /*001a*/ 	.short	(.L_19 - .L_18)
	.align		4
.L_18:
        /*001c*/ 	.word	index@(_ZN7cutlass13device_kernelINS_4gemm6kernel13GemmUniversalIN4cute5tupleIJiiiiEEENS1_10collective13CollectiveMmaINS1_34MainloopSm90TmaGmmaWarpSpecializedILi2ENS5_IJNS4_1CILi1EEESB_SB_EEENS1_35KernelTmaWarpSpecializedCooperativeEEENS5_IJNSA_ILi128EEENSA_ILi256EEESF_EEENS_10bfloat16_tENS5_IJlSB_lEEESI_SJ_NS4_8TiledMMAINS4_8MMA_AtomIJNS4_4SM904GMMA28MMA_64x256x16_F32BF16BF16_SSILNSN_5MajorE0ELSP_0ELNSN_7ScaleInE1ELSQ_1EEEEEENS4_6LayoutINS5_IJNSA_ILi2EEESB_SB_EEENS5_IJSB_NSA_ILi0EEESW_EEEEENS5_IJNS4_10UnderscoreESZ_SZ_EEEEENS4_13SM90_TMA_LOADENS4_14ComposedLayoutINS4_7SwizzleILi3ELi4ELi3EEENS4_18smem_ptr_flag_bitsILi16EEENST_INS5_IJNSA_ILi8EEENSA_ILi64EEEEEENS5_IJS19_SB_EEEEEEEvNS4_8identityES12_S1D_vS1E_EENS_8epilogue10collective6detail29Sm90TmaWarpSpecializedAdapterINS1H_15DefaultEpilogueISI_SJ_SJ_NS1G_6thread17LinearCombinationISI_Li1EffLNS1L_9ScaleType4KindE0ELNS_15FloatRoundStyleE2ESI_EENS1_15EpilogueDefaultEEEEEvvEEEEvNT_6ParamsE)
        /*0020*/ 	.word	0x00000000
.L_19:


//--------------------- .nv.compat                --------------------------
	.section	.nv.compat,"",@"SHT_CUDA_COMPAT_INFO"
	.align	4
        /*0000*/ 	.byte	0x02, 0x09, 0x01, 0x00, 0x02, 0x02, 0x04, 0x00, 0x02, 0x05, 0x05, 0x00, 0x03, 0x07, 0x01, 0x01
        /*0010*/ 	.byte	0x02, 0x03, 0x01, 0x00, 0x02, 0x06, 0x01, 0x00, 0x04, 0x0b, 0x08, 0x00, 0x00, 0x00, 0x00, 0x00
        /*0020*/ 	.byte	0x00, 0x00, 0x00, 0x00


//--------------------- .nv.info._ZN7cutlass13device_kernelINS_4gemm6kernel13GemmUniversalIN4cute5tupleIJiiiiEEENS1_10collective13CollectiveMmaINS1_34MainloopSm90TmaGmmaWarpSpecializedILi2ENS5_IJNS4_1CILi1EEESB_SB_EEENS1_35KernelTmaWarpSpecializedCooperativeEEENS5_IJNSA_ILi128EEENSA_ILi256EEESF_EEENS_10bfloat16_tENS5_IJlSB_lEEESI_SJ_NS4_8TiledMMAINS4_8MMA_AtomIJNS4_4SM904GMMA28MMA_64x256x16_F32BF16BF16_SSILNSN_5MajorE0ELSP_0ELNSN_7ScaleInE1ELSQ_1EEEEEENS4_6LayoutINS5_IJNSA_ILi2EEESB_SB_EEENS5_IJSB_NSA_ILi0EEESW_EEEEENS5_IJNS4_10UnderscoreESZ_SZ_EEEEENS4_13SM90_TMA_LOADENS4_14ComposedLayoutINS4_7SwizzleILi3ELi4ELi3EEENS4_18smem_ptr_flag_bitsILi16EEENST_INS5_IJNSA_ILi8EEENSA_ILi64EEEEEENS5_IJS19_SB_EEEEEEEvNS4_8identityES12_S1D_vS1E_EENS_8epilogue10collective6detail29Sm90TmaWarpSpecializedAdapterINS1H_15DefaultEpilogueISI_SJ_SJ_NS1G_6thread17LinearCombinationISI_Li1EffLNS1L_9ScaleType4KindE0ELNS_15FloatRoundStyleE2ESI_EENS1_15EpilogueDefaultEEEEEvvEEEEvNT_6ParamsE --------------------------
	.section	.nv.info._ZN7cutlass13device_kernelINS_4gemm6kernel13GemmUniversalIN4cute5tupleIJiiiiEEENS1_10collective13CollectiveMmaINS1_34MainloopSm90TmaGmmaWarpSpecializedILi2ENS5_IJNS4_1CILi1EEESB_SB_EEENS1_35KernelTmaWarpSpecializedCooperativeEEENS5_IJNSA_ILi128EEENSA_ILi256EEESF_EEENS_10bfloat16_tENS5_IJlSB_lEEESI_SJ_NS4_8TiledMMAINS4_8MMA_AtomIJNS4_4SM904GMMA28MMA_64x256x16_F32BF16BF16_SSILNSN_5MajorE0ELSP_0ELNSN_7ScaleInE1ELSQ_1EEEEEENS4_6LayoutINS5_IJNSA_ILi2EEESB_SB_EEENS5_IJSB_NSA_ILi0EEESW_EEEEENS5_IJNS4_10UnderscoreESZ_SZ_EEEEENS4_13SM90_TMA_LOADENS4_14ComposedLayoutINS4_7SwizzleILi3ELi4ELi3EEENS4_18smem_ptr_flag_bitsILi16EEENST_INS5_IJNSA_ILi8EEENSA_ILi64EEEEEENS5_IJS19_SB_EEEEEEEvNS4_8identityES12_S1D_vS1E_EENS_8epilogue10collective6detail29Sm90TmaWarpSpecializedAdapterINS1H_15DefaultEpilogueISI_SJ_SJ_NS1G_6thread17LinearCombinationISI_Li1EffLNS1L_9ScaleType4KindE0ELNS_15FloatRoundStyleE2ESI_EENS1_15EpilogueDefaultEEEEEvvEEEEvNT_6ParamsE,"",@"SHT_CUDA_INFO"
	.sectionflags	@""
	.align	4


	//----- nvinfo : EIATTR_CUDA_API_VERSION
	.align		4
        /*0000*/ 	.byte	0x04, 0x37
        /*0002*/ 	.short	(.L_21 - .L_20)
.L_20:
        /*0004*/ 	.word	0x00000082


	//----- nvinfo : EIATTR_KPARAM_INFO
	.align		4
.L_21:
        /*0008*/ 	.byte	0x04, 0x17
        /*000a*/ 	.short	(.L_23 - .L_22)
.L_22:
        /*000c*/ 	.word	0x00000000
        /*0010*/ 	.short	0x0000
        /*0012*/ 	.short	0x0070
        /*0014*/ 	.byte	0x00, 0xf0, 0x01, 0x10


	//----- nvinfo : EIATTR_SPARSE_MMA_MASK
	.align		4
.L_23:
        /*0018*/ 	.byte	0x03, 0x50
        /*001a*/ 	.short	0x0000


	//----- nvinfo : EIATTR_MAXREG_COUNT
	.align		4
        /*001c*/ 	.byte	0x03, 0x1b
        /*001e*/ 	.short	0x00a8


	//----- nvinfo : EIATTR_NUM_BARRIERS
	.align		4
        /*0020*/ 	.byte	0x02, 0x4c
        /*0022*/ 	.byte	0x01
	.zero		1


	//----- nvinfo : EIATTR_EXTERNS
	.align		4
        /*0024*/ 	.byte	0x04, 0x0f
        /*0026*/ 	.short	(.L_25 - .L_24)


	//   ....[0]....
	.align		4
.L_24:
        /*0028*/ 	.word	index@(__assertfail)


	//----- nvinfo : EIATTR_MERCURY_ISA_VERSION
	.align		4
.L_25:
        /*002c*/ 	.byte	0x03, 0x5f
        /*002e*/ 	.short	0x0101


	//----- nvinfo : EIATTR_INT_WARP_WIDE_INSTR_OFFSETS
	.align		4
        /*0030*/ 	.byte	0x04, 0x31
        /*0032*/ 	.short	(.L_27 - .L_26)


	//   ....[0]....
.L_26:
        /*0034*/ 	.word	0x00000370


	//   ....[1]....
        /*0038*/ 	.word	0x000003a0


	//   ....[2]....
        /*003c*/ 	.word	0x00000480


	//----- nvinfo : EIATTR_COOP_GROUP_MASK_REGIDS
	.align		4
.L_27:
        /*0040*/ 	.byte	0x04, 0x29
        /*0042*/ 	.short	(.L_29 - .L_28)


	//   ....[0]....
.L_28:
        /*0044*/ 	.word	0xffffffff


	//   ....[1]....
        /*0048*/ 	.word	0xffffffff


	//   ....[2]....
        /*004c*/ 	.word	0xffffffff


	//   ....[3]....
        /*0050*/ 	.word	0xffffffff


	//   ....[4]....
        /*0054*/ 	.word	0xffffffff


	//----- nvinfo : EIATTR_COOP_GROUP_INSTR_OFFSETS
	.align		4
.L_29:
        /*0058*/ 	.byte	0x04, 0x28
        /*005a*/ 	.short	(.L_31 - .L_30)


	//   ....[0]....
.L_30:
        /*005c*/ 	.word	0x00000060


	//   ....[1]....
        /*0060*/ 	.word	0x00000070


	//   ....[2]....
        /*0064*/ 	.word	0x00000130


	//   ....[3]....
        /*0068*/ 	.word	0x00000280


	//   ....[4]....
        /*006c*/ 	.word	0x00000f30


	//----- nvinfo : EIATTR_REG_RECONFIG
	.align		4
.L_31:
        /*0070*/ 	.byte	0x01, 0x54
	.zero		2


	//----- nvinfo : EIATTR_SYSCALL_OFFSETS
	.align		4
        /*0074*/ 	.byte	0x04, 0x46
        /*0076*/ 	.short	(.L_33 - .L_32)


	//   ....[0]....
.L_32:
        /*0078*/ 	.word	0x000010f0


	//----- nvinfo : EIATTR_MBARRIER_INSTR_OFFSETS
	.align		4
.L_33:
        /*007c*/ 	.byte	0x04, 0x39
        /*007e*/ 	.short	(.L_35 - .L_34)


	//   ....[0]....
.L_34:
        /*0080*/ 	.word	0x00000230
        /*0084*/ 	.word	0x000000ff
        /*0088*/ 	.word	0x00000000
        /*008c*/ 	.short	0x0100
        /*008e*/ 	.byte	0x08
	.zero		1


	//   ....[1]....
        /*0090*/ 	.word	0x00000240
        /*0094*/ 	.word	0x000000ff
        /*0098*/ 	.word	0x00000010
        /*009c*/ 	.short	0x0100
        /*009e*/ 	.byte	0x08
	.zero		1


	//   ....[2]....
        /*00a0*/ 	.word	0x00000250
        /*00a4*/ 	.word	0x000000ff
        /*00a8*/ 	.word	0x00000008
        /*00ac*/ 	.short	0x0100
        /*00ae*/ 	.byte	0x08
	.zero		1


	//   ....[3]....
        /*00b0*/ 	.word	0x00000260
        /*00b4*/ 	.word	0x000000ff
        /*00b8*/ 	.word	0x00000018
        /*00bc*/ 	.short	0x0100
        /*00be*/ 	.byte	0x08
	.zero		1


	//   ....[4]....
        /*00c0*/ 	.word	0x000004f0
        /*00c4*/ 	.word	0x000000ff
        /*00c8*/ 	.word	0x00000030
        /*00cc*/ 	.short	0x0100
        /*00ce*/ 	.byte	0x06
	.zero		1


	//   ....[5]....
        /*00d0*/ 	.word	0x00000550
        /*00d4*/ 	.word	0x000000ff
        /*00d8*/ 	.word	0x00000038
        /*00dc*/ 	.short	0x0100
        /*00de*/ 	.byte	0x06
	.zero		1


	//   ....[6]....
        /*00e0*/ 	.word	0x00001170
        /*00e4*/ 	.word	0x00000003
        /*00e8*/ 	.word	0x00000000
        /*00ec*/ 	.short	0x010a
        /*00ee*/ 	.byte	0x3f
	.zero		1


	//   ....[7]....
        /*00f0*/ 	.word	0x000011b0
        /*00f4*/ 	.word	0x00000003
        /*00f8*/ 	.word	0x00000000
        /*00fc*/ 	.short	0x010a
        /*00fe*/ 	.byte	0x3f
	.zero		1


	//   ....[8]....
        /*0100*/ 	.word	0x00001780
        /*0104*/ 	.word	0x000000ff
        /*0108*/ 	.word	0x00000000
        /*010c*/ 	.short	0x010a
        /*010e*/ 	.byte	0x09
	.zero		1


	//   ....[9]....
        /*0110*/ 	.word	0x000017c0
        /*0114*/ 	.word	0x000000ff
        /*0118*/ 	.word	0x00000000
        /*011c*/ 	.short	0x010a
        /*011e*/ 	.byte	0x09
	.zero		1


	//   ....[10]....
        /*0120*/ 	.word	0x00001c50
        /*0124*/ 	.word	0x000000ff
        /*0128*/ 	.word	0x00000000
        /*012c*/ 	.short	0x0101
        /*012e*/ 	.byte	0x08
	.zero		1


	//   ....[11]....
        /*0130*/ 	.word	0x00001e30
        /*0134*/ 	.word	0x000000ff
        /*0138*/ 	.word	0x00000000
        /*013c*/ 	.short	0x0101
        /*013e*/ 	.byte	0x04
	.zero		1


	//   ....[12]....
        /*0140*/ 	.word	0x0000acb0
        /*0144*/ 	.word	0x0000000c
        /*0148*/ 	.word	0x00000010
        /*014c*/ 	.short	0x010a
        /*014e*/ 	.byte	0x3f
	.zero		1


	//   ....[13]....
        /*0150*/ 	.word	0x0000b130
        /*0154*/ 	.word	0x00000005
        /*0158*/ 	.word	0x00000038
        /*015c*/ 	.short	0x0101
        /*015e*/ 	.byte	0x3f
	.zero		1


	//   ....[14]....
        /*0160*/ 	.word	0x0000b830
        /*0164*/ 	.word	0x00000007
        /*0168*/ 	.word	0x00000000
        /*016c*/ 	.short	0x010a
        /*016e*/ 	.byte	0x3f
	.zero		1


	//   ....[15]....
        /*0170*/ 	.word	0x0000b8b0
        /*0174*/ 	.word	0x00000005
        /*0178*/ 	.word	0x00000000
        /*017c*/ 	.short	0x010a
        /*017e*/ 	.byte	0x3f
	.zero		1


	//   ....[16]....
        /*0180*/ 	.word	0x0000b910
        /*0184*/ 	.word	0x00000003
        /*0188*/ 	.word	0x00000000
        /*018c*/ 	.short	0x010a
        /*018e*/ 	.byte	0x3f
	.zero		1


	//   ....[17]....
        /*0190*/ 	.word	0x0000b970
        /*0194*/ 	.word	0x00000004
        /*0198*/ 	.word	0x00000000
        /*019c*/ 	.short	0x010a
        /*019e*/ 	.byte	0x3f
	.zero		1


	//   ....[18]....
        /*01a0*/ 	.word	0x0000ba40
        /*01a4*/ 	.word	0x0000000c
        /*01a8*/ 	.word	0x00000010
        /*01ac*/ 	.short	0x010a
        /*01ae*/ 	.byte	0x3f
	.zero		1


	//   ....[19]....
        /*01b0*/ 	.word	0x0000bb10
        /*01b4*/ 	.word	0x00000007
        /*01b8*/ 	.word	0x00000000
        /*01bc*/ 	.short	0x010a
        /*01be*/ 	.byte	0x3f
	.zero		1


	//----- nvinfo : EIATTR_NUM_MBARRIERS
	.align		4
.L_35:
        /*01c0*/ 	.byte	0x03, 0x38
        /*01c2*/ 	.short	0x0006


	//----- nvinfo : EIATTR_EXIT_INSTR_OFFSETS
	.align		4
        /*01c4*/ 	.byte	0x04, 0x1c
        /*01c6*/ 	.short	(.L_37 - .L_36)


	//   ....[0]....
.L_36:
        /*01c8*/ 	.word	0x000005a0


	//   ....[1]....
        /*01cc*/ 	.word	0x00000e60


	//   ....[2]....
        /*01d0*/ 	.word	0x0000a320


	//   ....[3]....
        /*01d4*/ 	.word	0x0000a950


	//   ....[4]....
        /*01d8*/ 	.word	0x0000b900


	//----- nvinfo : EIATTR_MAX_THREADS
	.align		4
.L_37:
        /*01dc*/ 	.byte	0x04, 0x05
        /*01de*/ 	.short	(.L_39 - .L_38)
.L_38:
        /*01e0*/ 	.word	0x00000180
        /*01e4*/ 	.word	0x00000001
        /*01e8*/ 	.word	0x00000001


	//----- nvinfo : EIATTR_CRS_STACK_SIZE
	.align		4
.L_39:
        /*01ec*/ 	.byte	0x04, 0x1e
        /*01ee*/ 	.short	(.L_41 - .L_40)
.L_40:
        /*01f0*/ 	.word	0x00000000


	//----- nvinfo : EIATTR_CBANK_PARAM_SIZE
	.align		4
.L_41:
        /*01f4*/ 	.byte	0x03, 0x19
        /*01f6*/ 	.short	0x0470


	//----- nvinfo : EIATTR_PARAM_CBANK
	.align		4
        /*01f8*/ 	.byte	0x04, 0x0a
        /*01fa*/ 	.short	(.L_43 - .L_42)
	.align		4
.L_42:
        /*01fc*/ 	.word	index@(.nv.constant0._ZN7cutlass13device_kernelINS_4gemm6kernel13GemmUniversalIN4cute5tupleIJiiiiEEENS1_10collective13CollectiveMmaINS1_34MainloopSm90TmaGmmaWarpSpecializedILi2ENS5_IJNS4_1CILi1EEESB_SB_EEENS1_35KernelTmaWarpSpecializedCooperativeEEENS5_IJNSA_ILi128EEENSA_ILi256EEESF_EEENS_10bfloat16_tENS5_IJlSB_lEEESI_SJ_NS4_8TiledMMAINS4_8MMA_AtomIJNS4_4SM904GMMA28MMA_64x256x16_F32BF16BF16_SSILNSN_5MajorE0ELSP_0ELNSN_7ScaleInE1ELSQ_1EEEEEENS4_6LayoutINS5_IJNSA_ILi2EEESB_SB_EEENS5_IJSB_NSA_ILi0EEESW_EEEEENS5_IJNS4_10UnderscoreESZ_SZ_EEEEENS4_13SM90_TMA_LOADENS4_14ComposedLayoutINS4_7SwizzleILi3ELi4ELi3EEENS4_18smem_ptr_flag_bitsILi16EEENST_INS5_IJNSA_ILi8EEENSA_ILi64EEEEEENS5_IJS19_SB_EEEEEEEvNS4_8identityES12_S1D_vS1E_EENS_8epilogue10collective6detail29Sm90TmaWarpSpecializedAdapterINS1H_15DefaultEpilogueISI_SJ_SJ_NS1G_6thread17LinearCombinationISI_Li1EffLNS1L_9ScaleType4KindE0ELNS_15FloatRoundStyleE2ESI_EENS1_15EpilogueDefaultEEEEEvvEEEEvNT_6ParamsE)
        /*0200*/ 	.short	0x0210
        /*0202*/ 	.short	0x0470


	//----- nvinfo : EIATTR_SW_WAR
	.align		4
.L_43:
        /*0204*/ 	.byte	0x04, 0x36
        /*0206*/ 	.short	(.L_45 - .L_44)
.L_44:
        /*0208*/ 	.word	0x00000008
.L_45:


//--------------------- .nv.callgraph             --------------------------
	.section	.nv.callgraph,"",@"SHT_CUDA_CALLGRAPH"
	.align	4
	.sectionentsize	8
	.align		4
        /*0000*/ 	.word	0x00000000
	.align		4
        /*0004*/ 	.word	0xffffffff
	.align		4
        /*0008*/ 	.word	index@(_ZN7cutlass13device_kernelINS_4gemm6kernel13GemmUniversalIN4cute5tupleIJiiiiEEENS1_10collective13CollectiveMmaINS1_34MainloopSm90TmaGmmaWarpSpecializedILi2ENS5_IJNS4_1CILi1EEESB_SB_EEENS1_35KernelTmaWarpSpecializedCooperativeEEENS5_IJNSA_ILi128EEENSA_ILi256EEESF_EEENS_10bfloat16_tENS5_IJlSB_lEEESI_SJ_NS4_8TiledMMAINS4_8MMA_AtomIJNS4_4SM904GMMA28MMA_64x256x16_F32BF16BF16_SSILNSN_5MajorE0ELSP_0ELNSN_7ScaleInE1ELSQ_1EEEEEENS4_6LayoutINS5_IJNSA_ILi2EEESB_SB_EEENS5_IJSB_NSA_ILi0EEESW_EEEEENS5_IJNS4_10UnderscoreESZ_SZ_EEEEENS4_13SM90_TMA_LOADENS4_14ComposedLayoutINS4_7SwizzleILi3ELi4ELi3EEENS4_18smem_ptr_flag_bitsILi16EEENST_INS5_IJNSA_ILi8EEENSA_ILi64EEEEEENS5_IJS19_SB_EEEEEEEvNS4_8identityES12_S1D_vS1E_EENS_8epilogue10collective6detail29Sm90TmaWarpSpecializedAdapterINS1H_15DefaultEpilogueISI_SJ_SJ_NS1G_6thread17LinearCombinationISI_Li1EffLNS1L_9ScaleType4KindE0ELNS_15FloatRoundStyleE2ESI_EENS1_15EpilogueDefaultEEEEEvvEEEEvNT_6ParamsE)
	.align		4
        /*000c*/ 	.word	index@(__assertfail)
	.align		4
        /*0010*/ 	.word	0x00000000
	.align		4
        /*0014*/ 	.word	0xfffffffe
	.align		4
        /*0018*/ 	.word	0x00000000
	.align		4
        /*001c*/ 	.word	0xfffffffd
	.align		4
        /*0020*/ 	.word	0x00000000
	.align		4
        /*0024*/ 	.word	0xfffffffc


//--------------------- .nv.constant4             --------------------------
	.section	.nv.constant4,"a",@progbits
	.align	8
	.align		8
.nv.constant4:
        /*0000*/ 	.dword	__assertfail
	.align		8
        /*0008*/ 	.dword	__unnamed_1
	.align		8
        /*0010*/ 	.dword	_ZN40_INTERNAL_abc5418e_4_k_cu_bcd85804_265824cuda3std3__45__cpo5beginE
	.align		8
        /*0018*/ 	.dword	_ZN40_INTERNAL_abc5418e_4_k_cu_bcd85804_265824cuda3std3__45__cpo3endE
	.align		8
        /*0020*/ 	.dword	_ZN40_INTERNAL_abc5418e_4_k_cu_bcd85804_265824cuda3std3__45__cpo6cbeginE
	.align		8
        /*0028*/ 	.dword	_ZN40_INTERNAL_abc5418e_4_k_cu_bcd85804_265824cuda3std3__45__cpo4cendE
	.align		8
        /*0030*/ 	.dword	_ZN40_INTERNAL_abc5418e_4_k_cu_bcd85804_265824cuda3std3__442_GLOBAL__N__abc5418e_4_k_cu_bcd85804_265826ignoreE
	.align		8
        /*0038*/ 	.dword	_ZN40_INTERNAL_abc5418e_4_k_cu_bcd85804_265824cuda3std3__419piecewise_constructE
	.align		8
        /*0040*/ 	.dword	_ZN40_INTERNAL_abc5418e_4_k_cu_bcd85804_265824cuda3std3__48in_placeE
	.align		8
        /*0048*/ 	.dword	_ZN40_INTERNAL_abc5418e_4_k_cu_bcd85804_265824cuda3std6ranges3__45__cpo4swapE
	.align		8
        /*0050*/ 	.dword	_ZN40_INTERNAL_abc5418e_4_k_cu_bcd85804_265824cuda3std6ranges3__45__cpo9iter_moveE
	.align		8
        /*0058*/ 	.dword	_ZN40_INTERNAL_abc5418e_4_k_cu_bcd85804_265824cute7productE
	.align		8
        /*0060*/ 	.dword	_ZN40_INTERNAL_abc5418e_4_k_cu_bcd85804_265824cute1_E
	.align		8
        /*0068*/ 	.dword	$str$22
	.align		8
        /*0070*/ 	.dword	$str$23


//--------------------- .text._ZN7cutlass13device_kernelINS_4gemm6kernel13GemmUniversalIN4cute5tupleIJiiiiEEENS1_10collective13CollectiveMmaINS1_34MainloopSm90TmaGmmaWarpSpecializedILi2ENS5_IJNS4_1CILi1EEESB_SB_EEENS1_35KernelTmaWarpSpecializedCooperativeEEENS5_IJNSA_ILi128EEENSA_ILi256EEESF_EEENS_10bfloat16_tENS5_IJlSB_lEEESI_SJ_NS4_8TiledMMAINS4_8MMA_AtomIJNS4_4SM904GMMA28MMA_64x256x16_F32BF16BF16_SSILNSN_5MajorE0ELSP_0ELNSN_7ScaleInE1ELSQ_1EEEEEENS4_6LayoutINS5_IJNSA_ILi2EEESB_SB_EEENS5_IJSB_NSA_ILi0EEESW_EEEEENS5_IJNS4_10UnderscoreESZ_SZ_EEEEENS4_13SM90_TMA_LOADENS4_14ComposedLayoutINS4_7SwizzleILi3ELi4ELi3EEENS4_18smem_ptr_flag_bitsILi16EEENST_INS5_IJNSA_ILi8EEENSA_ILi64EEEEEENS5_IJS19_SB_EEEEEEEvNS4_8identityES12_S1D_vS1E_EENS_8epilogue10collective6detail29Sm90TmaWarpSpecializedAdapterINS1H_15DefaultEpilogueISI_SJ_SJ_NS1G_6thread17LinearCombinationISI_Li1EffLNS1L_9ScaleType4KindE0ELNS_15FloatRoundStyleE2ESI_EENS1_15EpilogueDefaultEEEEEvvEEEEvNT_6ParamsE --------------------------
	.section	.text._ZN7cutlass13device_kernelINS_4gemm6kernel13GemmUniversalIN4cute5tupleIJiiiiEEENS1_10collective13CollectiveMmaINS1_34MainloopSm90TmaGmmaWarpSpecializedILi2ENS5_IJNS4_1CILi1EEESB_SB_EEENS1_35KernelTmaWarpSpecializedCooperativeEEENS5_IJNSA_ILi128EEENSA_ILi256EEESF_EEENS_10bfloat16_tENS5_IJlSB_lEEESI_SJ_NS4_8TiledMMAINS4_8MMA_AtomIJNS4_4SM904GMMA28MMA_64x256x16_F32BF16BF16_SSILNSN_5MajorE0ELSP_0ELNSN_7ScaleInE1ELSQ_1EEEEEENS4_6LayoutINS5_IJNSA_ILi2EEESB_SB_EEENS5_IJSB_NSA_ILi0EEESW_EEEEENS5_IJNS4_10UnderscoreESZ_SZ_EEEEENS4_13SM90_TMA_LOADENS4_14ComposedLayoutINS4_7SwizzleILi3ELi4ELi3EEENS4_18smem_ptr_flag_bitsILi16EEENST_INS5_IJNSA_ILi8EEENSA_ILi64EEEEEENS5_IJS19_SB_EEEEEEEvNS4_8identityES12_S1D_vS1E_EENS_8epilogue10collective6detail29Sm90TmaWarpSpecializedAdapterINS1H_15DefaultEpilogueISI_SJ_SJ_NS1G_6thread17LinearCombinationISI_Li1EffLNS1L_9ScaleType4KindE0ELNS_15FloatRoundStyleE2ESI_EENS1_15EpilogueDefaultEEEEEvvEEEEvNT_6ParamsE,"ax",@progbits
	.align	128
.text._ZN7cutlass13device_kernelINS_4gemm6kernel13GemmUniversalIN4cute5tupleIJiiiiEEENS1_10collective13CollectiveMmaINS1_34MainloopSm90TmaGmmaWarpSpecializedILi2ENS5_IJNS4_1CILi1EEESB_SB_EEENS1_35KernelTmaWarpSpecializedCooperativeEEENS5_IJNSA_ILi128EEENSA_ILi256EEESF_EEENS_10bfloat16_tENS5_IJlSB_lEEESI_SJ_NS4_8TiledMMAINS4_8MMA_AtomIJNS4_4SM904GMMA28MMA_64x256x16_F32BF16BF16_SSILNSN_5MajorE0ELSP_0ELNSN_7ScaleInE1ELSQ_1EEEEEENS4_6LayoutINS5_IJNSA_ILi2EEESB_SB_EEENS5_IJSB_NSA_ILi0EEESW_EEEEENS5_IJNS4_10UnderscoreESZ_SZ_EEEEENS4_13SM90_TMA_LOADENS4_14ComposedLayoutINS4_7SwizzleILi3ELi4ELi3EEENS4_18smem_ptr_flag_bitsILi16EEENST_INS5_IJNSA_ILi8EEENSA_ILi64EEEEEENS5_IJS19_SB_EEEEEEEvNS4_8identityES12_S1D_vS1E_EENS_8epilogue10collective6detail29Sm90TmaWarpSpecializedAdapterINS1H_15DefaultEpilogueISI_SJ_SJ_NS1G_6thread17LinearCombinationISI_Li1EffLNS1L_9ScaleType4KindE0ELNS_15FloatRoundStyleE2ESI_EENS1_15EpilogueDefaultEEEEEvvEEEEvNT_6ParamsE:
        .type           _ZN7cutlass13device_kernelINS_4gemm6kernel13GemmUniversalIN4cute5tupleIJiiiiEEENS1_10collective13CollectiveMmaINS1_34MainloopSm90TmaGmmaWarpSpecializedILi2ENS5_IJNS4_1CILi1EEESB_SB_EEENS1_35KernelTmaWarpSpecializedCooperativeEEENS5_IJNSA_ILi128EEENSA_ILi256EEESF_EEENS_10bfloat16_tENS5_IJlSB_lEEESI_SJ_NS4_8TiledMMAINS4_8MMA_AtomIJNS4_4SM904GMMA28MMA_64x256x16_F32BF16BF16_SSILNSN_5MajorE0ELSP_0ELNSN_7ScaleInE1ELSQ_1EEEEEENS4_6LayoutINS5_IJNSA_ILi2EEESB_SB_EEENS5_IJSB_NSA_ILi0EEESW_EEEEENS5_IJNS4_10UnderscoreESZ_SZ_EEEEENS4_13SM90_TMA_LOADENS4_14ComposedLayoutINS4_7SwizzleILi3ELi4ELi3EEENS4_18smem_ptr_flag_bitsILi16EEENST_INS5_IJNSA_ILi8EEENSA_ILi64EEEEEENS5_IJS19_SB_EEEEEEEvNS4_8identityES12_S1D_vS1E_EENS_8epilogue10collective6detail29Sm90TmaWarpSpecializedAdapterINS1H_15DefaultEpilogueISI_SJ_SJ_NS1G_6thread17LinearCombinationISI_Li1EffLNS1L_9ScaleType4KindE0ELNS_15FloatRoundStyleE2ESI_EENS1_15EpilogueDefaultEEEEEvvEEEEvNT_6ParamsE,@function
        .size           _ZN7cutlass13device_kernelINS_4gemm6kernel13GemmUniversalIN4cute5tupleIJiiiiEEENS1_10collective13CollectiveMmaINS1_34MainloopSm90TmaGmmaWarpSpecializedILi2ENS5_IJNS4_1CILi1EEESB_SB_EEENS1_35KernelTmaWarpSpecializedCooperativeEEENS5_IJNSA_ILi128EEENSA_ILi256EEESF_EEENS_10bfloat16_tENS5_IJlSB_lEEESI_SJ_NS4_8TiledMMAINS4_8MMA_AtomIJNS4_4SM904GMMA28MMA_64x256x16_F32BF16BF16_SSILNSN_5MajorE0ELSP_0ELNSN_7ScaleInE1ELSQ_1EEEEEENS4_6LayoutINS5_IJNSA_ILi2EEESB_SB_EEENS5_IJSB_NSA_ILi0EEESW_EEEEENS5_IJNS4_10UnderscoreESZ_SZ_EEEEENS4_13SM90_TMA_LOADENS4_14ComposedLayoutINS4_7SwizzleILi3ELi4ELi3EEENS4_18smem_ptr_flag_bitsILi16EEENST_INS5_IJNSA_ILi8EEENSA_ILi64EEEEEENS5_IJS19_SB_EEEEEEEvNS4_8identityES12_S1D_vS1E_EENS_8epilogue10collective6detail29Sm90TmaWarpSpecializedAdapterINS1H_15DefaultEpilogueISI_SJ_SJ_NS1G_6thread17LinearCombinationISI_Li1EffLNS1L_9ScaleType4KindE0ELNS_15FloatRoundStyleE2ESI_EENS1_15EpilogueDefaultEEEEEvvEEEEvNT_6ParamsE,(.L_x_318 - _ZN7cutlass13device_kernelINS_4gemm6kernel13GemmUniversalIN4cute5tupleIJiiiiEEENS1_10collective13CollectiveMmaINS1_34MainloopSm90TmaGmmaWarpSpecializedILi2ENS5_IJNS4_1CILi1EEESB_SB_EEENS1_35KernelTmaWarpSpecializedCooperativeEEENS5_IJNSA_ILi128EEENSA_ILi256EEESF_EEENS_10bfloat16_tENS5_IJlSB_lEEESI_SJ_NS4_8TiledMMAINS4_8MMA_AtomIJNS4_4SM904GMMA28MMA_64x256x16_F32BF16BF16_SSILNSN_5MajorE0ELSP_0ELNSN_7ScaleInE1ELSQ_1EEEEEENS4_6LayoutINS5_IJNSA_ILi2EEESB_SB_EEENS5_IJSB_NSA_ILi0EEESW_EEEEENS5_IJNS4_10UnderscoreESZ_SZ_EEEEENS4_13SM90_TMA_LOADENS4_14ComposedLayoutINS4_7SwizzleILi3ELi4ELi3EEENS4_18smem_ptr_flag_bitsILi16EEENST_INS5_IJNSA_ILi8EEENSA_ILi64EEEEEENS5_IJS19_SB_EEEEEEEvNS4_8identityES12_S1D_vS1E_EENS_8epilogue10collective6detail29Sm90TmaWarpSpecializedAdapterINS1H_15DefaultEpilogueISI_SJ_SJ_NS1G_6thread17LinearCombinationISI_Li1EffLNS1L_9ScaleType4KindE0ELNS_15FloatRoundStyleE2ESI_EENS1_15EpilogueDefaultEEEEEvvEEEEvNT_6ParamsE)
        .other          _ZN7cutlass13device_kernelINS_4gemm6kernel13GemmUniversalIN4cute5tupleIJiiiiEEENS1_10collective13CollectiveMmaINS1_34MainloopSm90TmaGmmaWarpSpecializedILi2ENS5_IJNS4_1CILi1EEESB_SB_EEENS1_35KernelTmaWarpSpecializedCooperativeEEENS5_IJNSA_ILi128EEENSA_ILi256EEESF_EEENS_10bfloat16_tENS5_IJlSB_lEEESI_SJ_NS4_8TiledMMAINS4_8MMA_AtomIJNS4_4SM904GMMA28MMA_64x256x16_F32BF16BF16_SSILNSN_5MajorE0ELSP_0ELNSN_7ScaleInE1ELSQ_1EEEEEENS4_6LayoutINS5_IJNSA_ILi2EEESB_SB_EEENS5_IJSB_NSA_ILi0EEESW_EEEEENS5_IJNS4_10UnderscoreESZ_SZ_EEEEENS4_13SM90_TMA_LOADENS4_14ComposedLayoutINS4_7SwizzleILi3ELi4ELi3EEENS4_18smem_ptr_flag_bitsILi16EEENST_INS5_IJNSA_ILi8EEENSA_ILi64EEEEEENS5_IJS19_SB_EEEEEEEvNS4_8identityES12_S1D_vS1E_EENS_8epilogue10collective6detail29Sm90TmaWarpSpecializedAdapterINS1H_15DefaultEpilogueISI_SJ_SJ_NS1G_6thread17LinearCombinationISI_Li1EffLNS1L_9ScaleType4KindE0ELNS_15FloatRoundStyleE2ESI_EENS1_15EpilogueDefaultEEEEEvvEEEEvNT_6ParamsE,@"STO_CUDA_ENTRY STV_DEFAULT"
_ZN7cutlass13device_kernelINS_4gemm6kernel13GemmUniversalIN4cute5tupleIJiiiiEEENS1_10collective13CollectiveMmaINS1_34MainloopSm90TmaGmmaWarpSpecializedILi2ENS5_IJNS4_1CILi1EEESB_SB_EEENS1_35KernelTmaWarpSpecializedCooperativeEEENS5_IJNSA_ILi128EEENSA_ILi256EEESF_EEENS_10bfloat16_tENS5_IJlSB_lEEESI_SJ_NS4_8TiledMMAINS4_8MMA_AtomIJNS4_4SM904GMMA28MMA_64x256x16_F32BF16BF16_SSILNSN_5MajorE0ELSP_0ELNSN_7ScaleInE1ELSQ_1EEEEEENS4_6LayoutINS5_IJNSA_ILi2EEESB_SB_EEENS5_IJSB_NSA_ILi0EEESW_EEEEENS5_IJNS4_10UnderscoreESZ_SZ_EEEEENS4_13SM90_TMA_LOADENS4_14ComposedLayoutINS4_7SwizzleILi3ELi4ELi3EEENS4_18smem_ptr_flag_bitsILi16EEENST_INS5_IJNSA_ILi8EEENSA_ILi64EEEEEENS5_IJS19_SB_EEEEEEEvNS4_8identityES12_S1D_vS1E_EENS_8epilogue10collective6detail29Sm90TmaWarpSpecializedAdapterINS1H_15DefaultEpilogueISI_SJ_SJ_NS1G_6thread17LinearCombinationISI_Li1EffLNS1L_9ScaleType4KindE0ELNS_15FloatRoundStyleE2ESI_EENS1_15EpilogueDefaultEEEEEvvEEEEvNT_6ParamsE:
[----:B------:R-:W0:Y:S01]  /*0000*/  LDC R1, c[0x0][0x28] ;  /* 0x00000a00ff017b82 */ /* 0x000e220000000800 */
[----:B------:R-:W1:Y:S01]  /*0010*/  S2R R18, SR_TID.X ;  /* 0x0000000000127919 */ /* 0x000e620000002100 */
[----:B------:R-:W-:Y:S01]  /*0020*/  ELECT P0, URZ, PT ;  /* 0x00000000003f782f */ /* 0x000fe20003800000 */
[----:B------:R-:W-:Y:S01]  /*0030*/  BSSY B0, `(.L_x_0) ;  /* 0x000000f000007945 */ /* 0x000fe20003800000 */
[--C-:B-1----:R-:W-:Y:S02]  /*0040*/  SHF.R.U32.HI R0, RZ, 0x5, R18.reuse ;  /* 0x00000005ff007819 */ /* 0x102fe40000011612 */
[----:B------:R-:W-:-:S03]  /*0050*/  SHF.R.U32.HI R22, RZ, 0x7, R18 ;  /* 0x00000007ff167819 */ /* 0x000fc60000011612 */
[----:B------:R-:W1:Y:S04]  /*0060*/  SHFL.IDX PT, R5, R0, RZ, 0x1f ;  /* 0x00001fff00057589 */ /* 0x000e6800000e0000 */
[----:B------:R2:W3:Y:S01]  /*0070*/  SHFL.IDX PT, R8, R22, RZ, 0x1f ;  /* 0x00001fff16087589 */ /* 0x0004e200000e0000 */
[----:B-1----:R-:W-:-:S13]  /*0080*/  ISETP.NE.OR P0, PT, R5, RZ, !P0 ;  /* 0x000000ff0500720c */ /* 0x002fda0004705670 */
[----:B0-23--:R-:W-:Y:S05]  /*0090*/  @P0 BRA `(.L_x_1) ;  /* 0x0000000000200947 */ /* 0x00dfea0003800000 */
[----:B------:R-:W-:Y:S02]  /*00a0*/  ULDC.64 UR4, c[0x0][0x198] ;  /* 0x0000660000047ab9 */ /* 0x000fe40000000a00 */
[----:B------:R-:W-:Y:S02]  /*00b0*/  UIADD3 UR6, UP0, UR4, 0xf0, URZ ;  /* 0x000000f004067890 */ /* 0x000fe4000ff1e03f */
[----:B------:R-:W-:Y:S02]  /*00c0*/  UIADD3 UR4, UP1, UR4, 0x1f0, URZ ;  /* 0x000001f004047890 */ /* 0x000fe4000ff3e03f */
[----:B------:R-:W-:Y:S02]  /*00d0*/  UIADD3.X UR7, URZ, UR5, URZ, UP0, !UPT ;  /* 0x000000053f077290 */ /* 0x000fe400087fe43f */
[----:B------:R-:W-:-:S07]  /*00e0*/  UIADD3.X UR5, URZ, UR5, URZ, UP1, !UPT ;  /* 0x000000053f057290 */ /* 0x000fce0008ffe43f */
[----:B------:R0:W-:Y:S02]  /*00f0*/  UTMACCTL.PF [UR6] ;  /* 0x00000000060079b9 */ /* 0x0001e40008040000 */
[----:B------:R0:W-:Y:S02]  /*0100*/  UTMACCTL.PF [UR4] ;  /* 0x00000000040079b9 */ /* 0x0001e40008040000 */
[----:B0-----:R-:W-:Y:S01]  /*0110*/  NOP ;  /* 0x0000000000007918 */ /* 0x001fe20000000000 */
.L_x_1:
[----:B------:R-:W-:Y:S05]  /*0120*/  BSYNC B0 ;  /* 0x0000000000007941 */ /* 0x000fea0003800000 */
.L_x_0:
[----:B------:R-:W0:Y:S02]  /*0130*/  SHFL.IDX PT, R2, R0, RZ, 0x1f ;  /* 0x00001fff00027589 */ /* 0x000e2400000e0000 */
[----:B0-----:R-:W-:-:S13]  /*0140*/  ISETP.NE.AND P0, PT, R2, RZ, PT ;  /* 0x000000ff0200720c */ /* 0x001fda0003f05270 */
[----:B------:R-:W-:Y:S05]  /*0150*/  @P0 BRA `(.L_x_2) ;  /* 0x0000000000480947 */ /* 0x000fea0003800000 */
[----:B------:R-:W0:Y:S01]  /*0160*/  S2UR UR8, SR_CgaCtaId ;  /* 0x00000000000879c3 */ /* 0x000e220000008800 */
[----:B------:R-:W-:Y:S01]  /*0170*/  UMOV UR4, 0x400 ;  /* 0x0000040000047882 */ /* 0x000fe20000000000 */
[----:B------:R-:W-:Y:S01]  /*0180*/  UMOV UR5, 0x1 ;  /* 0x0000000100057882 */ /* 0x000fe20000000000 */
[----:B------:R-:W-:Y:S01]  /*0190*/  UMOV UR6, 0x100 ;  /* 0x0000010000067882 */ /* 0x000fe20000000000 */
[----:B------:R-:W-:Y:S01]  /*01a0*/  ELECT P0, URZ, PT ;  /* 0x00000000003f782f */ /* 0x000fe20003800000 */
[----:B------:R-:W-:-:S04]  /*01b0*/  UIADD3 UR6, -UR6, 0x100000, URZ ;  /* 0x0010000006067890 */ /* 0x000fc8000fffe13f */
[----:B------:R-:W-:Y:S02]  /*01c0*/  USHF.L.U32 UR7, UR6, 0xb, URZ ;  /* 0x0000000b06077899 */ /* 0x000fe4000800063f */
[----:B------:R-:W-:Y:S02]  /*01d0*/  USHF.L.U32 UR6, UR6, 0x1, URZ ;  /* 0x0000000106067899 */ /* 0x000fe4000800063f */
[----:B0-----:R-:W-:Y:S02]  /*01e0*/  ULEA UR8, UR8, UR4, 0x18 ;  /* 0x0000000408087291 */ /* 0x001fe4000f8ec03f */
[----:B------:R-:W-:-:S04]  /*01f0*/  UIADD3 UR4, -UR5, 0x100000, URZ ;  /* 0x0010000005047890 */ /* 0x000fc8000fffe13f */
[----:B------:R-:W-:Y:S02]  /*0200*/  USHF.L.U32 UR5, UR4, 0xb, URZ ;  /* 0x0000000b04057899 */ /* 0x000fe4000800063f */
[----:B------:R-:W-:Y:S01]  /*0210*/  USHF.L.U32 UR4, UR4, 0x1, URZ ;  /* 0x0000000104047899 */ /* 0x000fe2000800063f */
[----:B------:R-:W0:Y:S11]  /*0220*/  FENCE.VIEW.ASYNC.S ;  /* 0x00000000000073c6 */ /* 0x000e360000000000 */
[----:B0-----:R0:W1:Y:S01]  /*0230*/  SYNCS.EXCH.64 URZ, [UR8], UR4 ;  /* 0x00000004083f75b2 */ /* 0x0010620008000100 */
[----:B------:R0:W2:Y:S01]  /*0240*/  SYNCS.EXCH.64 URZ, [UR8+0x10], UR6 ;  /* 0x00001006083f75b2 */ /* 0x0000a20008000100 */
[----:B------:R0:W3:Y:S01]  /*0250*/  SYNCS.EXCH.64 URZ, [UR8+0x8], UR4 ;  /* 0x00000804083f75b2 */ /* 0x0000e20008000100 */
[----:B------:R0:W4:Y:S01]  /*0260*/  SYNCS.EXCH.64 URZ, [UR8+0x18], UR6 ;  /* 0x00001806083f75b2 */ /* 0x0001220008000100 */
[----:B------:R-:W-:Y:S01]  /*0270*/  NOP ;  /* 0x0000000000007918 */ /* 0x000fe20000000000 */
.L_x_2:
[----:B------:R-:W5:Y:S01]  /*0280*/  SHFL.IDX PT, R0, R0, RZ, 0x1f ;  /* 0x00001fff00007589 */ /* 0x000f6200000e0000 */
[----:B------:R-:W-:Y:S01]  /*0290*/  ELECT P0, URZ, PT ;  /* 0x00000000003f782f */ /* 0x000fe20003800000 */
[----:B------:R-:W1:Y:S01]  /*02a0*/  LDC R2, c[0x0][0x65c] ;  /* 0x00019700ff027b82 */ /* 0x000e620000000800 */
[----:B------:R-:W-:Y:S01]  /*02b0*/  SHF.R.S32.HI R6, RZ, 0x1f, R5 ;  /* 0x0000001fff067819 */ /* 0x000fe20000011405 */
[----:B------:R-:W2:Y:S01]  /*02c0*/  S2R R3, SR_CTAID.Y ;  /* 0x0000000000037919 */ /* 0x000ea20000002600 */
[----:B0-----:R-:W-:Y:S01]  /*02d0*/  UMOV UR4, 0x20 ;  /* 0x0000002000047882 */ /* 0x001fe20000000000 */
[----:B------:R-:W-:Y:S01]  /*02e0*/  ISETP.NE.AND P2, PT, R8, RZ, PT ;  /* 0x000000ff0800720c */ /* 0x000fe20003f45270 */
[----:B------:R-:W-:Y:S01]  /*02f0*/  NOP ;  /* 0x0000000000007918 */ /* 0x000fe20000000000 */
[----:B------:R-:W0:Y:S01]  /*0300*/  S2R R4, SR_CTAID.X ;  /* 0x0000000000047919 */ /* 0x000e220000002500 */
[----:B------:R-:W-:Y:S01]  /*0310*/  LEA.HI R6, R6, R5, RZ, 0x2 ;  /* 0x0000000506067211 */ /* 0x000fe200078f10ff */
[----:B------:R-:W-:Y:S01]  /*0320*/  NOP ;  /* 0x0000000000007918 */ /* 0x000fe20000000000 */
[----:B-----5:R-:W-:-:S02]  /*0330*/  ISETP.NE.OR P0, PT, R0, RZ, !P0 ;  /* 0x000000ff0000720c */ /* 0x020fc40004705670 */
[----:B-1----:R-:W-:-:S04]  /*0340*/  ISETP.NE.AND P3, PT, R2, 0x1, PT ;  /* 0x000000010200780c */ /* 0x002fc80003f65270 */
[----:B------:R-:W-:Y:S02]  /*0350*/  P2R R0, PR, RZ, 0x8 ;  /* 0x00000008ff007803 */ /* 0x000fe40000000000 */
[----:B------:R-:W-:-:S05]  /*0360*/  LOP3.LUT R0, R6, 0xfffffffc, RZ, 0xc0, !PT ;  /* 0xfffffffc06007812 */ /* 0x000fca00078ec0ff */
[----:B------:R-:W-:Y:S01]  /*0370*/  VOTEU.ALL UP0, P0 ;  /* 0x00000000003f7886 */ /* 0x000fe20000000000 */
[----:B------:R-:W-:Y:S01]  /*0380*/  IMAD.IADD R0, R5, 0x1, -R0 ;  /* 0x0000000105007824 */ /* 0x000fe200078e0a00 */
[----:B------:R-:W0:Y:S01]  /*0390*/  @P3 LDC R17, c[0x0][0x10] ;  /* 0x00000400ff113b82 */ /* 0x000e220000000800 */
[----:B------:R-:W-:Y:S01]  /*03a0*/  VOTEU.ALL UP1, P0 ;  /* 0x00000000003f7886 */ /* 0x000fe20000020000 */
[----:B--2---:R-:W-:Y:S01]  /*03b0*/  @P3 IMAD.MOV.U32 R6, RZ, RZ, R3 ;  /* 0x000000ffff063224 */ /* 0x004fe200078e0003 */
[----:B------:R-:W-:Y:S01]  /*03c0*/  @!UP0 UMOV UR6, 0x400 ;  /* 0x0000040000068882 */ /* 0x000fe20000000000 */
[----:B------:R-:W-:-:S04]  /*03d0*/  @!UP0 UIADD3 UR4, -UR4, 0x100000, URZ ;  /* 0x0010000004048890 */ /* 0x000fc8000fffe13f */
[----:B------:R-:W-:Y:S02]  /*03e0*/  @!UP0 USHF.L.U32 UR5, UR4, 0xb, URZ ;  /* 0x0000000b04058899 */ /* 0x000fe4000800063f */
[----:B------:R-:W-:Y:S01]  /*03f0*/  @!UP0 USHF.L.U32 UR4, UR4, 0x1, URZ ;  /* 0x0000000104048899 */ /* 0x000fe2000800063f */
[----:B------:R-:W-:Y:S02]  /*0400*/  @P3 IMAD.MOV.U32 R7, RZ, RZ, RZ ;  /* 0x000000ffff073224 */ /* 0x000fe400078e00ff */
[----:B------:R-:W-:Y:S01]  /*0410*/  IMAD.MOV.U32 R5, RZ, RZ, RZ ;  /* 0x000000ffff057224 */ /* 0x000fe200078e00ff */
[----:B------:R-:W1:Y:S01]  /*0420*/  @!UP0 S2UR UR7, SR_CgaCtaId ;  /* 0x00000000000789c3 */ /* 0x000e620000008800 */
[----:B------:R-:W-:-:S07]  /*0430*/  @P3 IMAD.MOV.U32 R11, RZ, RZ, RZ ;  /* 0x000000ffff0b3224 */ /* 0x000fce00078e00ff */
[----:B------:R-:W2:Y:S01]  /*0440*/  @!P3 LDC R9, c[0x0][0xc] ;  /* 0x00000300ff09bb82 */ /* 0x000ea20000000800 */
[----:B0-----:R-:W-:-:S04]  /*0450*/  @P3 IMAD.WIDE.U32 R16, R4, R17, R6 ;  /* 0x0000001104103225 */ /* 0x001fc800078e0006 */
[----:B------:R-:W-:Y:S01]  /*0460*/  @P3 IMAD.IADD R17, R17, 0x1, R11 ;  /* 0x0000000111113824 */ /* 0x000fe200078e020b */
[----:B-1----:R-:W-:Y:S01]  /*0470*/  @!UP0 ULEA UR6, UR7, UR6, 0x18 ;  /* 0x0000000607068291 */ /* 0x002fe2000f8ec03f */
[----:B------:R-:W-:Y:S01]  /*0480*/  VOTEU.ALL UP0, P0 ;  /* 0x00000000003f7886 */ /* 0x000fe20000000000 */
[----:B------:R-:W-:-:S04]  /*0490*/  ISETP.NE.AND P0, PT, R0, 0x3, PT ;  /* 0x000000030000780c */ /* 0x000fc80003f05270 */
[----:B------:R-:W-:Y:S01]  /*04a0*/  ISETP.EQ.OR P0, PT, R0, RZ, !P0 ;  /* 0x000000ff0000720c */ /* 0x000fe20004702670 */
[----:B--2---:R-:W-:-:S03]  /*04b0*/  @!P3 IMAD.WIDE.U32 R6, R9, R3, R4 ;  /* 0x000000030906b225 */ /* 0x004fc600078e0004 */
[C---:B------:R-:W-:Y:S01]  /*04c0*/  ISETP.EQ.AND P0, PT, R8.reuse, RZ, P0 ;  /* 0x000000ff0800720c */ /* 0x040fe20000702270 */
[----:B------:R-:W-:Y:S01]  /*04d0*/  VIADD R8, R8, 0xffffffff ;  /* 0xffffffff08087836 */ /* 0x000fe20000000000 */
[----:B------:R-:W0:Y:S02]  /*04e0*/  FENCE.VIEW.ASYNC.S ;  /* 0x00000000000073c6 */ /* 0x000e240000000000 */
[----:B0-----:R0:W3:Y:S01]  /*04f0*/  @!UP0 SYNCS.EXCH.64 URZ, [UR6+0x30], UR4 ;  /* 0x00003004063f85b2 */ /* 0x0010e20008000100 */
[----:B------:R-:W-:Y:S01]  /*0500*/  @!P3 IMAD.MOV.U32 R16, RZ, RZ, R6 ;  /* 0x000000ffff10b224 */ /* 0x000fe200078e0006 */
[----:B------:R-:W-:Y:S01]  /*0510*/  SEL R19, RZ, 0x1, !P0 ;  /* 0x00000001ff137807 */ /* 0x000fe20004000000 */
[----:B------:R-:W-:Y:S01]  /*0520*/  @!P3 IMAD.MOV.U32 R17, RZ, RZ, R7 ;  /* 0x000000ffff11b224 */ /* 0x000fe200078e0007 */
[----:B------:R-:W-:-:S04]  /*0530*/  ISETP.GE.U32.AND P1, PT, R8, 0x2, PT ;  /* 0x000000020800780c */ /* 0x000fc80003f26070 */
[----:B------:R-:W-:Y:S01]  /*0540*/  SEL R19, R19, 0x2, P1 ;  /* 0x0000000213137807 */ /* 0x000fe20000800000 */
[----:B------:R0:W3:Y:S01]  /*0550*/  @!UP1 SYNCS.EXCH.64 URZ, [UR6+0x38], UR4 ;  /* 0x00003804063f95b2 */ /* 0x0000e20008000100 */
[----:B------:R-:W-:Y:S01]  /*0560*/  NOP ;  /* 0x0000000000007918 */ /* 0x000fe20000000000 */
[----:B---34-:R-:W-:Y:S06]  /*0570*/  BAR.SYNC.DEFER_BLOCKING 0x0 ;  /* 0x0000000000007b1d */ /* 0x018fec0000010000 */
[----:B------:R-:W-:Y:S05]  /*0580*/  @!P2 BRA `(.L_x_3) ;  /* 0x0000009c0068a947 */ /* 0x000fea0003800000 */
[----:B------:R-:W-:-:S13]  /*0590*/  ISETP.GT.U32.AND P0, PT, R8, 0x1, PT ;  /* 0x000000010800780c */ /* 0x000fda0003f04070 */
[----:B0-----:R-:W-:Y:S05]  /*05a0*/  @P0 EXIT ;  /* 0x000000000000094d */ /* 0x001fea0003800000 */
[----:B------:R-:W-:Y:S01]  /*05b0*/  ULDC.64 UR4, c[0x0][0x650] ;  /* 0x0001940000047ab9 */ /* 0x000fe20000000a00 */
[----:B------:R-:W-:Y:S01]  /*05c0*/  PRMT R0, RZ, 0x7610, R0 ;  /* 0x00007610ff007816 */ /* 0x000fe20000000000 */
[----:B------:R-:W-:Y:S01]  /*05d0*/  IMAD.MOV.U32 R153, RZ, RZ, -0x1 ;  /* 0xffffffffff997424 */ /* 0x000fe200078e00ff */
[----:B------:R-:W-:Y:S01]  /*05e0*/  ISETP.GE.U32.AND P0, PT, R16, UR4, PT ;  /* 0x0000000410007c0c */ /* 0x000fe2000bf06070 */
[----:B------:R-:W-:Y:S02]  /*05f0*/  IMAD.MOV.U32 R152, RZ, RZ, -0x1 ;  /* 0xffffffffff987424 */ /* 0x000fe400078e00ff */
[----:B------:R-:W-:Y:S01]  /*0600*/  IMAD.MOV.U32 R23, RZ, RZ, -0x1 ;  /* 0xffffffffff177424 */ /* 0x000fe200078e00ff */
[----:B------:R-:W-:-:S13]  /*0610*/  ISETP.GE.U32.AND.EX P0, PT, R17, UR5, PT, P0 ;  /* 0x0000000511007c0c */ /* 0x000fda000bf06100 */
[----:B------:R-:W-:Y:S05]  /*0620*/  @P0 BRA `(.L_x_4) ;  /* 0x0000000400540947 */ /* 0x000fea0003800000 */
[----:B------:R-:W0:Y:S01]  /*0630*/  LDC.64 R14, c[0x0][0x628] ;  /* 0x00018a00ff0e7b82 */ /* 0x000e220000000a00 */
[----:B------:R-:W-:Y:S02]  /*0640*/  IMAD.MOV.U32 R6, RZ, RZ, R16 ;  /* 0x000000ffff067224 */ /* 0x000fe400078e0010 */
[----:B------:R-:W-:-:S05]  /*0650*/  IMAD.MOV.U32 R7, RZ, RZ, R17 ;  /* 0x000000ffff077224 */ /* 0x000fca00078e0011 */
[----:B------:R-:W1:Y:S08]  /*0660*/  LDC R0, c[0x0][0x630] ;  /* 0x00018c00ff007b82 */ /* 0x000e700000000800 */
[----:B------:R-:W2:Y:S01]  /*0670*/  LDC.64 R20, c[0x0][0x620] ;  /* 0x00018800ff147b82 */ /* 0x000ea20000000a00 */
[----:B0-----:R-:W-:-:S04]  /*0680*/  ISETP.NE.U32.AND P0, PT, R14, RZ, PT ;  /* 0x000000ff0e00720c */ /* 0x001fc80003f05070 */
[----:B------:R-:W-:-:S13]  /*0690*/  ISETP.NE.AND.EX P0, PT, R15, RZ, PT, P0 ;  /* 0x000000ff0f00720c */ /* 0x000fda0003f05300 */
[----:B-12---:R-:W-:Y:S05]  /*06a0*/  @!P0 BRA `(.L_x_5) ;  /* 0x0000000000288947 */ /* 0x006fea0003800000 */
[----:B------:R-:W0:Y:S02]  /*06b0*/  LDC R11, c[0x0][0x634] ;  /* 0x00018d00ff0b7b82 */ /* 0x000e240000000800 */
[----:B0-----:R-:W-:-:S05]  /*06c0*/  IADD3 R11, P0, R16, R11, RZ ;  /* 0x0000000b100b7210 */ /* 0x001fca0007f1e0ff */
[----:B------:R-:W-:-:S04]  /*06d0*/  IMAD.X R13, RZ, RZ, R17, P0 ;  /* 0x000000ffff0d7224 */ /* 0x000fc800000e0611 */
[----:B------:R-:W-:-:S04]  /*06e0*/  IMAD.WIDE.U32 R6, R13, R14, RZ ;  /* 0x0000000e0d067225 */ /* 0x000fc800078e00ff */
[----:B------:R-:W-:-:S04]  /*06f0*/  IMAD.WIDE.U32 R8, P0, R11, R15, R6 ;  /* 0x0000000f0b087225 */ /* 0x000fc80007800006 */
[----:B------:R-:W-:-:S04]  /*0700*/  IMAD.WIDE.U32 R6, R11, R14, RZ ;  /* 0x0000000e0b067225 */ /* 0x000fc800078e00ff */
[----:B------:R-:W-:Y:S01]  /*0710*/  IMAD.X R11, RZ, RZ, RZ, P0 ;  /* 0x000000ffff0b7224 */ /* 0x000fe200000e06ff */
[----:B------:R-:W-:Y:S01]  /*0720*/  IADD3 RZ, P0, R7, R8, RZ ;  /* 0x0000000807ff7210 */ /* 0x000fe20007f1e0ff */
[----:B------:R-:W-:-:S04]  /*0730*/  IMAD.MOV.U32 R10, RZ, RZ, R9 ;  /* 0x000000ffff0a7224 */ /* 0x000fc800078e0009 */
[----:B------:R-:W-:-:S08]  /*0740*/  IMAD.WIDE.U32.X R6, R13, R15, R10, P0 ;  /* 0x0000000f0d067225 */ /* 0x000fd000000e040a */
.L_x_5:
[-CC-:B------:R-:W-:Y:S01]  /*0750*/  SHF.R.U64 R23, R6, R0.reuse, R7.reuse ;  /* 0x0000000006177219 */ /* 0x180fe20000001207 */
[----:B------:R-:W0:Y:S01]  /*0760*/  LDC R10, c[0x0][0x618] ;  /* 0x00018600ff0a7b82 */ /* 0x000e220000000800 */
[----:B------:R-:W-:Y:S01]  /*0770*/  SHF.R.U32.HI R5, RZ, R0, R7 ;  /* 0x00000000ff057219 */ /* 0x000fe20000011607 */
[----:B------:R-:W-:Y:S01]  /*0780*/  ULDC UR4, c[0x0][0x150] ;  /* 0x0000540000047ab9 */ /* 0x000fe20000000800 */
[----:B------:R-:W-:Y:S02]  /*0790*/  IADD3 R9, P0, RZ, -R23, RZ ;  /* 0x80000017ff097210 */ /* 0x000fe40007f1e0ff */
[----:B------:R-:W-:-:S03]  /*07a0*/  I2FP.F32.U32 R0, R4 ;  /* 0x0000000400007245 */ /* 0x000fc60000201000 */
[----:B------:R-:W1:Y:S01]  /*07b0*/  LDC.64 R28, c[0x0][0x640] ;  /* 0x00019000ff1c7b82 */ /* 0x000e620000000a00 */
[----:B------:R-:W-:Y:S02]  /*07c0*/  IMAD.X R11, RZ, RZ, ~R5, P0 ;  /* 0x000000ffff0b7224 */ /* 0x000fe400000e0e05 */
[----:B------:R-:W-:Y:S01]  /*07d0*/  FMUL R0, R0, UR4 ;  /* 0x0000000400007c20 */ /* 0x000fe20008400000 */
[----:B------:R-:W-:Y:S01]  /*07e0*/  IMAD.WIDE.U32 R6, R9, R20, R16 ;  /* 0x0000001409067225 */ /* 0x000fe200078e0010 */
[----:B------:R-:W-:-:S03]  /*07f0*/  ULDC UR4, c[0x0][0x154] ;  /* 0x0000550000047ab9 */ /* 0x000fc60000000800 */
[----:B------:R-:W-:Y:S01]  /*0800*/  IMAD R8, R11, R20, RZ ;  /* 0x000000140b087224 */ /* 0x000fe200078e02ff */
[----:B------:R-:W2:Y:S01]  /*0810*/  LDC R5, c[0x0][0x144] ;  /* 0x00005100ff057b82 */ /* 0x000ea20000000800 */
[----:B------:R-:W3:Y:S02]  /*0820*/  F2I.U32.TRUNC.NTZ R0, R0 ;  /* 0x0000000000007305 */ /* 0x000ee4000020f000 */
[----:B------:R-:W-:-:S04]  /*0830*/  IMAD R9, R9, R21, R8 ;  /* 0x0000001509097224 */ /* 0x000fc800078e0208 */
[----:B------:R-:W-:Y:S01]  /*0840*/  IMAD.IADD R7, R7, 0x1, R9 ;  /* 0x0000000107077824 */ /* 0x000fe200078e0209 */
[----:B------:R-:W4:Y:S01]  /*0850*/  LDC R12, c[0x0][0x608] ;  /* 0x00018200ff0c7b82 */ /* 0x000f220000000800 */
[----:B------:R-:W-:-:S03]  /*0860*/  IMAD.MOV.U32 R9, RZ, RZ, -0x1 ;  /* 0xffffffffff097424 */ /* 0x000fc600078e00ff */
[-CC-:B0-----:R-:W-:Y:S02]  /*0870*/  SHF.R.U64 R20, R6, R10.reuse, R7.reuse ;  /* 0x0000000a06147219 */ /* 0x181fe40000001207 */
[----:B------:R-:W-:Y:S02]  /*0880*/  I2FP.F32.U32 R6, R3 ;  /* 0x0000000300067245 */ /* 0x000fe40000201000 */
[----:B------:R-:W0:Y:S01]  /*0890*/  LDC R26, c[0x0][0x658] ;  /* 0x00019600ff1a7b82 */ /* 0x000e220000000800 */
[----:B-1----:R-:W-:Y:S01]  /*08a0*/  ISETP.NE.U32.AND P0, PT, R28, RZ, PT ;  /* 0x000000ff1c00720c */ /* 0x002fe20003f05070 */
[----:B---3--:R-:W-:Y:S01]  /*08b0*/  IMAD.MOV R8, RZ, RZ, -R0 ;  /* 0x000000ffff087224 */ /* 0x008fe200078e0a00 */
[----:B------:R-:W-:Y:S01]  /*08c0*/  SHF.R.U32.HI R7, RZ, R10, R7 ;  /* 0x0000000aff077219 */ /* 0x000fe20000011607 */
[----:B------:R-:W-:Y:S01]  /*08d0*/  FMUL R6, R6, UR4 ;  /* 0x0000000406067c20 */ /* 0x000fe20008400000 */
[----:B------:R-:W-:-:S03]  /*08e0*/  ISETP.NE.AND.EX P0, PT, R29, RZ, PT, P0 ;  /* 0x000000ff1d00720c */ /* 0x000fc60003f05300 */
[----:B------:R-:W1:Y:S01]  /*08f0*/  LDC R14, c[0x0][0x148] ;  /* 0x00005200ff0e7b82 */ /* 0x000e620000000800 */
[----:B--2---:R-:W-:-:S07]  /*0900*/  IMAD R0, R5, R8, R4 ;  /* 0x0000000805007224 */ /* 0x004fce00078e0204 */
[----:B------:R-:W2:Y:S01]  /*0910*/  LDC R24, c[0x0][0x600] ;  /* 0x00018000ff187b82 */ /* 0x000ea20000000800 */
[-CC-:B----4-:R-:W-:Y:S02]  /*0920*/  SHF.R.U64 R30, R20, R12.reuse, R7.reuse ;  /* 0x0000000c141e7219 */ /* 0x190fe40000001207 */
[----:B------:R-:W-:Y:S01]  /*0930*/  SHF.R.U32.HI R5, RZ, R12, R7 ;  /* 0x0000000cff057219 */ /* 0x000fe20000011607 */
[----:B------:R-:W-:Y:S01]  /*0940*/  IMAD.MOV.U32 R7, RZ, RZ, 0x1 ;  /* 0x00000001ff077424 */ /* 0x000fe200078e00ff */
[----:B------:R3:W4:Y:S03]  /*0950*/  F2I.U32.TRUNC.NTZ R12, R6 ;  /* 0x00000006000c7305 */ /* 0x000726000020f000 */
[----:B------:R-:W1:Y:S01]  /*0960*/  LDC R15, c[0x0][0x648] ;  /* 0x00019200ff0f7b82 */ /* 0x000e620000000800 */
[-C--:B0-----:R-:W-:Y:S02]  /*0970*/  SHF.L.U32 R4, R9, R26.reuse, RZ ;  /* 0x0000001a09047219 */ /* 0x081fe400000006ff */
[----:B------:R-:W-:-:S02]  /*0980*/  SHF.R.U64 R32, R30, R26, R5 ;  /* 0x0000001a1e207219 */ /* 0x000fc40000001205 */
[----:B------:R-:W-:Y:S02]  /*0990*/  LOP3.LUT R11, RZ, R4, RZ, 0x33, !PT ;  /* 0x00000004ff0b7212 */ /* 0x000fe400078e33ff */
[-C--:B------:R-:W-:Y:S01]  /*09a0*/  SHF.R.U32.HI R5, RZ, R26.reuse, R5 ;  /* 0x0000001aff057219 */ /* 0x080fe20000011605 */
[----:B------:R-:W0:Y:S01]  /*09b0*/  LDC R21, c[0x0][0x638] ;  /* 0x00018e00ff157b82 */ /* 0x000e220000000800 */
[----:B------:R-:W-:Y:S01]  /*09c0*/  SHF.L.U32 R10, R7, R26, RZ ;  /* 0x0000001a070a7219 */ /* 0x000fe200000006ff */
[----:B------:R-:W-:-:S06]  /*09d0*/  IMAD.MOV.U32 R4, RZ, RZ, R32 ;  /* 0x000000ffff047224 */ /* 0x000fcc00078e0020 */
[----:B------:R-:W0:Y:S01]  /*09e0*/  LDC R153, c[0x0][0x610] ;  /* 0x00018400ff997b82 */ /* 0x000e220000000800 */
[----:B---34-:R-:W-:Y:S05]  /*09f0*/  @!P0 BRA `(.L_x_6) ;  /* 0x0000000000288947 */ /* 0x018fea0003800000 */
[----:B------:R-:W3:Y:S02]  /*0a00*/  LDC R9, c[0x0][0x64c] ;  /* 0x00019300ff097b82 */ /* 0x000ee40000000800 */
[----:B---3--:R-:W-:-:S05]  /*0a10*/  IADD3 R9, P0, R32, R9, RZ ;  /* 0x0000000920097210 */ /* 0x008fca0007f1e0ff */
        /* <DEDUP_REMOVED lines=8> */
.L_x_6:
[----:B-1----:R-:W-:Y:S01]  /*0aa0*/  SHF.R.U64 R4, R4, R15, R5 ;  /* 0x0000000f04047219 */ /* 0x002fe20000001205 */
[----:B--2---:R-:W-:Y:S01]  /*0ab0*/  VIADD R5, R24, 0xffffffff ;  /* 0xffffffff18057836 */ /* 0x004fe20000000000 */
[----:B------:R-:W-:Y:S01]  /*0ac0*/  LOP3.LUT R11, R30, R11, RZ, 0xc0, !PT ;  /* 0x0000000b1e0b7212 */ /* 0x000fe200078ec0ff */
[----:B------:R-:W-:Y:S02]  /*0ad0*/  IMAD.MOV R12, RZ, RZ, -R12 ;  /* 0x000000ffff0c7224 */ /* 0x000fe400078e0a0c */
[----:B------:R-:W-:Y:S02]  /*0ae0*/  IMAD.MOV R6, RZ, RZ, -R4 ;  /* 0x000000ffff067224 */ /* 0x000fe400078e0a04 */
[----:B------:R-:W-:Y:S01]  /*0af0*/  IMAD R11, R10, R4, R11 ;  /* 0x000000040a0b7224 */ /* 0x000fe200078e020b */
[----:B------:R-:W-:Y:S01]  /*0b00*/  LOP3.LUT R4, R20, R5, RZ, 0xc0, !PT ;  /* 0x0000000514047212 */ /* 0x000fe200078ec0ff */
[----:B------:R-:W-:Y:S02]  /*0b10*/  @P3 IMAD R0, R14, R12, R3 ;  /* 0x0000000c0e003224 */ /* 0x000fe400078e0203 */
[----:B0-----:R-:W-:-:S02]  /*0b20*/  IMAD R3, R6, R21, R32 ;  /* 0x0000001506037224 */ /* 0x001fc400078e0220 */
[----:B------:R-:W-:Y:S02]  /*0b30*/  IMAD R153, R11, R153, R0 ;  /* 0x000000990b997224 */ /* 0x000fe400078e0200 */
[----:B------:R-:W-:Y:S02]  /*0b40*/  IMAD R4, R3, R24, R4 ;  /* 0x0000001803047224 */ /* 0x000fe400078e0204 */
[----:B------:R-:W-:-:S03]  /*0b50*/  IMAD.MOV.U32 R0, RZ, RZ, 0x1 ;  /* 0x00000001ff007424 */ /* 0x000fc600078e00ff */
[----:B------:R-:W-:Y:S02]  /*0b60*/  SEL R152, R4, R153, !P3 ;  /* 0x0000009904987207 */ /* 0x000fe40005800000 */
[----:B------:R-:W-:-:S07]  /*0b70*/  SEL R153, R153, R4, !P3 ;  /* 0x0000000499997207 */ /* 0x000fce0005800000 */
.L_x_4:
[----:B------:R-:W-:-:S08]  /*0b80*/  NOP ;  /* 0x0000000000007918 */ /* 0x000fd00000000000 */
[----:B------:R-:W0:Y:S02]  /*0b90*/  USETMAXREG.TRY_ALLOC.CTAPOOL UP0, 0xe8 ;  /* 0x000000e8000079c8 */ /* 0x000e240008000600 */
[----:B0-----:R-:W-:-:S13]  /*0ba0*/  PLOP3.LUT P0, PT, PT, PT, UP0, 0x80, 0x0 ;  /* 0x000000000000781c */ /* 0x001fda0003f0f008 */
[----:B------:R-:W-:Y:S05]  /*0bb0*/  @!P0 BRA `(.L_x_4) ;  /* 0xfffffffc00f08947 */ /* 0x000fea000383ffff */
[----:B------:R-:W-:Y:S01]  /*0bc0*/  ULDC.64 UR4, c[0x0][0x598] ;  /* 0x0001660000047ab9 */ /* 0x000fe20000000a00 */
[----:B------:R-:W-:Y:S01]  /*0bd0*/  ULDC.64 UR36, c[0x0][0x208] ;  /* 0x0000820000247ab9 */ /* 0x000fe20000000a00 */
[----:B------:R-:W-:-:S04]  /*0be0*/  ISETP.NE.U32.AND P0, PT, RZ, UR4, PT ;  /* 0x00000004ff007c0c */ /* 0x000fc8000bf05070 */
[----:B------:R-:W-:-:S13]  /*0bf0*/  ISETP.NE.AND.EX P0, PT, RZ, UR5, PT, P0 ;  /* 0x00000005ff007c0c */ /* 0x000fda000bf05300 */
[----:B------:R-:W-:Y:S05]  /*0c00*/  @!P0 BRA `(.L_x_7) ;  /* 0x00000000001c8947 */ /* 0x000fea0003800000 */
[----:B------:R-:W0:Y:S02]  /*0c10*/  LDC.64 R4, c[0x0][0x598] ;  /* 0x00016600ff047b82 */ /* 0x000e240000000a00 */
[----:B0-----:R-:W2:Y:S02]  /*0c20*/  LDG.E.64 R4, desc[UR36][R4.64] ;  /* 0x0000002404047981 */ /* 0x001ea4000c1e1b00 */
[----:B--2---:R-:W-:-:S04]  /*0c30*/  ISETP.NE.U32.AND P0, PT, R4, RZ, PT ;  /* 0x000000ff0400720c */ /* 0x004fc80003f05070 */
[----:B------:R-:W-:-:S13]  /*0c40*/  ISETP.NE.AND.EX P0, PT, R5, RZ, PT, P0 ;  /* 0x000000ff0500720c */ /* 0x000fda0003f05300 */
[----:B------:R-:W-:Y:S05]  /*0c50*/  @!P0 BRA `(.L_x_7) ;  /* 0x0000000000088947 */ /* 0x000fea0003800000 */
[----:B------:R0:W5:Y:S01]  /*0c60*/  LD.E R154, desc[UR36][R4.64] ;  /* 0x00000024049a7980 */ /* 0x000162000c101900 */
[----:B------:R-:W-:Y:S05]  /*0c70*/  BRA `(.L_x_8) ;  /* 0x0000000000247947 */ /* 0x000fea0003800000 */
.L_x_7:
[----:B------:R-:W-:Y:S02]  /*0c80*/  ULDC.64 UR4, c[0x0][0x588] ;  /* 0x0001620000047ab9 */ /* 0x000fe40000000a00 */
[----:B------:R-:W-:-:S04]  /*0c90*/  ISETP.NE.U32.AND P0, PT, RZ, UR4, PT ;  /* 0x00000004ff007c0c */ /* 0x000fc8000bf05070 */
[----:B------:R-:W-:-:S13]  /*0ca0*/  ISETP.NE.AND.EX P0, PT, RZ, UR5, PT, P0 ;  /* 0x00000005ff007c0c */ /* 0x000fda000bf05300 */
[----:B------:R-:W-:Y:S05]  /*0cb0*/  @!P0 BRA `(.L_x_9) ;  /* 0x00000000000c8947 */ /* 0x000fea0003800000 */
[----:B------:R-:W0:Y:S02]  /*0cc0*/  LDC.64 R154, c[0x0][0x588] ;  /* 0x00016200ff9a7b82 */ /* 0x000e240000000a00 */
[----:B0-----:R1:W5:Y:S01]  /*0cd0*/  LDG.E R154, desc[UR36][R154.64] ;  /* 0x000000249a9a7981 */ /* 0x001362000c1e1900 */
[----:B------:R-:W-:Y:S05]  /*0ce0*/  BRA `(.L_x_8) ;  /* 0x0000000000087947 */ /* 0x000fea0003800000 */
.L_x_9:
[----:B------:R-:W-:Y:S02]  /*0cf0*/  ULDC UR4, c[0x0][0x580] ;  /* 0x0001600000047ab9 */ /* 0x000fe40000000800 */
[----:B------:R-:W-:-:S07]  /*0d00*/  IMAD.U32 R154, RZ, RZ, UR4 ;  /* 0x00000004ff9a7e24 */ /* 0x000fce000f8e00ff */
.L_x_8:
[----:B------:R-:W-:Y:S02]  /*0d10*/  ULDC.64 UR4, c[0x0][0x5a0] ;  /* 0x0001680000047ab9 */ /* 0x000fe40000000a00 */
[----:B------:R-:W-:-:S04]  /*0d20*/  ISETP.NE.U32.AND P0, PT, RZ, UR4, PT ;  /* 0x00000004ff007c0c */ /* 0x000fc8000bf05070 */
[----:B------:R-:W-:-:S13]  /*0d30*/  ISETP.NE.AND.EX P0, PT, RZ, UR5, PT, P0 ;  /* 0x00000005ff007c0c */ /* 0x000fda000bf05300 */
[----:B------:R-:W-:Y:S05]  /*0d40*/  @!P0 BRA `(.L_x_10) ;  /* 0x00000000001c8947 */ /* 0x000fea0003800000 */
[----:B0-----:R-:W0:Y:S02]  /*0d50*/  LDC.64 R4, c[0x0][0x5a0] ;  /* 0x00016800ff047b82 */ /* 0x001e240000000a00 */
[----:B0-----:R-:W2:Y:S02]  /*0d60*/  LDG.E.64 R4, desc[UR36][R4.64] ;  /* 0x0000002404047981 */ /* 0x001ea4000c1e1b00 */
[----:B--2---:R-:W-:-:S04]  /*0d70*/  ISETP.NE.U32.AND P0, PT, R4, RZ, PT ;  /* 0x000000ff0400720c */ /* 0x004fc80003f05070 */
[----:B------:R-:W-:-:S13]  /*0d80*/  ISETP.NE.AND.EX P0, PT, R5, RZ, PT, P0 ;  /* 0x000000ff0500720c */ /* 0x000fda0003f05300 */
[----:B------:R-:W-:Y:S05]  /*0d90*/  @!P0 BRA `(.L_x_10) ;  /* 0x0000000000088947 */ /* 0x000fea0003800000 */
[----:B-1----:R0:W5:Y:S01]  /*0da0*/  LD.E R155, desc[UR36][R4.64] ;  /* 0x00000024049b7980 */ /* 0x002162000c101900 */
[----:B------:R-:W-:Y:S05]  /*0db0*/  BRA `(.L_x_11) ;  /* 0x0000000000247947 */ /* 0x000fea0003800000 */
.L_x_10:
[----:B------:R-:W-:Y:S02]  /*0dc0*/  ULDC.64 UR4, c[0x0][0x590] ;  /* 0x0001640000047ab9 */ /* 0x000fe40000000a00 */
[----:B------:R-:W-:-:S04]  /*0dd0*/  ISETP.NE.U32.AND P0, PT, RZ, UR4, PT ;  /* 0x00000004ff007c0c */ /* 0x000fc8000bf05070 */
[----:B------:R-:W-:-:S13]  /*0de0*/  ISETP.NE.AND.EX P0, PT, RZ, UR5, PT, P0 ;  /* 0x00000005ff007c0c */ /* 0x000fda000bf05300 */
[----:B------:R-:W-:Y:S05]  /*0df0*/  @!P0 BRA `(.L_x_12) ;  /* 0x00000000000c8947 */ /* 0x000fea0003800000 */
[----:B0-----:R-:W1:Y:S02]  /*0e00*/  LDC.64 R4, c[0x0][0x590] ;  /* 0x00016400ff047b82 */ /* 0x001e640000000a00 */
[----:B-1----:R1:W5:Y:S01]  /*0e10*/  LDG.E R155, desc[UR36][R4.64] ;  /* 0x00000024049b7981 */ /* 0x002362000c1e1900 */
[----:B------:R-:W-:Y:S05]  /*0e20*/  BRA `(.L_x_11) ;  /* 0x0000000000087947 */ /* 0x000fea0003800000 */
.L_x_12:
[----:B------:R-:W-:Y:S02]  /*0e30*/  ULDC UR4, c[0x0][0x584] ;  /* 0x0001610000047ab9 */ /* 0x000fe40000000800 */
[----:B-1----:R-:W-:-:S07]  /*0e40*/  IMAD.U32 R155, RZ, RZ, UR4 ;  /* 0x00000004ff9b7e24 */ /* 0x002fce000f8e00ff */
.L_x_11:
[----:B------:R-:W-:-:S13]  /*0e50*/  LOP3.LUT P0, RZ, R0, 0xff, RZ, 0xc0, !PT ;  /* 0x000000ff00ff7812 */ /* 0x000fda000780c0ff */
[----:B------:R-:W-:Y:S05]  /*0e60*/  @!P0 EXIT ;  /* 0x000000000000894d */ /* 0x000fea0003800000 */
[----:B------:R-:W-:Y:S01]  /*0e70*/  ULDC UR4, c[0x0][0x28c] ;  /* 0x0000a30000047ab9 */ /* 0x000fe20000000800 */
[----:B------:R-:W-:Y:S01]  /*0e80*/  LOP3.LUT R158, R19, 0x1, RZ, 0xfc, !PT ;  /* 0x00000001139e7812 */ /* 0x000fe200078efcff */
[----:B------:R-:W-:Y:S01]  /*0e90*/  UIADD3 UR4, UR4, 0x7f, URZ ;  /* 0x0000007f04047890 */ /* 0x000fe2000fffe03f */
[----:B------:R-:W-:Y:S01]  /*0ea0*/  UMOV UR38, URZ ;  /* 0x0000003f00267c82 */ /* 0x000fe20008000000 */
[----:B------:R-:W-:Y:S02]  /*0eb0*/  UMOV UR39, URZ ;  /* 0x0000003f00277c82 */ /* 0x000fe40008000000 */
[----:B------:R-:W-:-:S04]  /*0ec0*/  USHF.R.S32.HI UR5, URZ, 0x1f, UR4 ;  /* 0x0000001f3f057899 */ /* 0x000fc80008011404 */
[----:B------:R-:W-:-:S04]  /*0ed0*/  ULEA.HI UR5, UR5, UR4, URZ, 0x7 ;  /* 0x0000000405057291 */ /* 0x000fc8000f8f383f */
[----:B------:R-:W-:-:S12]  /*0ee0*/  USHF.R.S32.HI UR40, URZ, 0x7, UR5 ;  /* 0x000000073f287899 */ /* 0x000fd80008011405 */
.L_x_286:
[----:B------:R-:W-:Y:S01]  /*0ef0*/  LOP3.LUT R0, R18, 0x80, RZ, 0xc0, !PT ;  /* 0x0000008012007812 */ /* 0x000fe200078ec0ff */
[----:B--2---:R-:W2:Y:S01]  /*0f00*/  S2UR UR7, SR_CgaCtaId ;  /* 0x00000000000779c3 */ /* 0x004ea20000008800 */
[----:B------:R-:W-:Y:S02]  /*0f10*/  UMOV UR6, 0x400 ;  /* 0x0000040000067882 */ /* 0x000fe40000000000 */
[----:B------:R-:W-:-:S06]  /*0f20*/  SHF.R.U32.HI R0, RZ, 0x7, R0 ;  /* 0x00000007ff007819 */ /* 0x000fcc0000011600 */
[----:B---3--:R-:W3:Y:S01]  /*0f30*/  SHFL.IDX PT, R0, R0, RZ, 0x1f ;  /* 0x00001fff00007589 */ /* 0x008ee200000e0000 */
[----:B--2---:R-:W-:Y:S01]  /*0f40*/  ULEA UR42, UR7, UR6, 0x18 ;  /* 0x00000006072a7291 */ /* 0x004fe2000f8ec03f */
[----:B---3--:R-:W-:-:S13]  /*0f50*/  R2UR UR4, R0 ;  /* 0x00000000000472ca */ /* 0x008fda00000e0000 */
[----:B------:R-:W-:-:S04]  /*0f60*/  ULEA.HI UR5, UR4, UR4, URZ, 0x1 ;  /* 0x0000000404057291 */ /* 0x000fc8000f8f083f */
[----:B------:R-:W-:-:S04]  /*0f70*/  ULOP3.LUT UR5, UR5, 0x7fffe, URZ, 0xc0, !UPT ;  /* 0x0007fffe05057892 */ /* 0x000fc8000f8ec03f */
[----:B------:R-:W-:-:S03]  /*0f80*/  UIADD3 UR5, UR4, -UR5, URZ ;  /* 0x8000000504057290 */ /* 0x000fc6000fffe03f */
[----:B------:R-:W-:Y:S01]  /*0f90*/  ULDC UR4, c[0x0][0x28c] ;  /* 0x0000a30000047ab9 */ /* 0x000fe20000000800 */
[----:B------:R-:W-:Y:S01]  /*0fa0*/  ULEA UR5, UR5, UR42, 0xd ;  /* 0x0000002a05057291 */ /* 0x000fe2000f8e683f */
[----:B------:R-:W-:-:S03]  /*0fb0*/  ISETP.LT.AND P0, PT, RZ, UR4, PT ;  /* 0x00000004ff007c0c */ /* 0x000fc6000bf01270 */
[----:B------:R-:W-:-:S04]  /*0fc0*/  UIADD3 UR5, UR5, 0x100, URZ ;  /* 0x0000010005057890 */ /* 0x000fc8000fffe03f */
[----:B------:R-:W-:-:S04]  /*0fd0*/  USHF.R.U32.HI UR5, URZ, 0x4, UR5 ;  /* 0x000000043f057899 */ /* 0x000fc80008011605 */
[----:B------:R-:W-:Y:S02]  /*0fe0*/  ULOP3.LUT UR41, UR5, 0x3fff, URZ, 0xc0, !UPT ;  /* 0x00003fff05297892 */ /* 0x000fe4000f8ec03f */
[----:B-1----:R-:W-:Y:S10]  /*0ff0*/  @P0 BRA `(.L_x_13) ;  /* 0x0000000000400947 */ /* 0x002ff40003800000 */
[----:B------:R-:W-:Y:S01]  /*1000*/  MOV R0, 0x0 ;  /* 0x0000000000007802 */ /* 0x000fe20000000f00 */
[----:B------:R-:W-:Y:S01]  /*1010*/  ULDC.64 UR4, c[0x4][0x68] ;  /* 0x01001a0000047ab9 */ /* 0x000fe20000000a00 */
[----:B------:R-:W-:Y:S01]  /*1020*/  ULDC.64 UR6, c[0x4][0x8] ;  /* 0x0100020000067ab9 */ /* 0x000fe20000000a00 */
[----:B01----:R-:W-:Y:S01]  /*1030*/  IMAD.U32 R4, RZ, RZ, UR4 ;  /* 0x00000004ff047e24 */ /* 0x003fe2000f8e00ff */
[----:B------:R0:W1:Y:S01]  /*1040*/  LDC.64 R14, c[0x4][R0] ;  /* 0x01000000000e7b82 */ /* 0x0000620000000a00 */
[----:B------:R-:W-:Y:S01]  /*1050*/  IMAD.U32 R5, RZ, RZ, UR5 ;  /* 0x00000005ff057e24 */ /* 0x000fe2000f8e00ff */
[----:B------:R-:W-:Y:S01]  /*1060*/  ULDC.64 UR4, c[0x4][0x70] ;  /* 0x01001c0000047ab9 */ /* 0x000fe20000000a00 */
[----:B------:R-:W-:Y:S02]  /*1070*/  IMAD.U32 R10, RZ, RZ, UR6 ;  /* 0x00000006ff0a7e24 */ /* 0x000fe4000f8e00ff */
[----:B------:R-:W-:Y:S02]  /*1080*/  IMAD.U32 R6, RZ, RZ, UR4 ;  /* 0x00000004ff067e24 */ /* 0x000fe4000f8e00ff */
[----:B------:R-:W-:-:S02]  /*1090*/  IMAD.U32 R7, RZ, RZ, UR5 ;  /* 0x00000005ff077e24 */ /* 0x000fc4000f8e00ff */
[----:B------:R-:W-:Y:S02]  /*10a0*/  IMAD.U32 R11, RZ, RZ, UR7 ;  /* 0x00000007ff0b7e24 */ /* 0x000fe4000f8e00ff */
[----:B------:R-:W-:Y:S02]  /*10b0*/  IMAD.MOV.U32 R8, RZ, RZ, 0x1e1 ;  /* 0x000001e1ff087424 */ /* 0x000fe400078e00ff */
[----:B------:R-:W-:Y:S02]  /*10c0*/  IMAD.MOV.U32 R12, RZ, RZ, 0x1 ;  /* 0x00000001ff0c7424 */ /* 0x000fe400078e00ff */
[----:B0-----:R-:W-:-:S07]  /*10d0*/  IMAD.MOV.U32 R13, RZ, RZ, RZ ;  /* 0x000000ffff0d7224 */ /* 0x001fce00078e00ff */
[----:B------:R-:W-:-:S07]  /*10e0*/  LEPC R20, `(.L_x_13) ;  /* 0x000000001014794e */ /* 0x000fce0000000000 */
[----:B-1---5:R-:W-:Y:S05]  /*10f0*/  CALL.ABS.NOINC R14 ;  /* 0x000000000e007343 */ /* 0x022fea0003c00000 */
.L_x_13:
[----:B------:R-:W-:-:S13]  /*1100*/  ISETP.NE.AND P0, PT, R158, 0x3, PT ;  /* 0x000000039e00780c */ /* 0x000fda0003f05270 */
[----:B------:R-:W-:Y:S05]  /*1110*/  @!P0 BRA `(.L_x_14) ;  /* 0x0000000000048947 */ /* 0x000fea0003800000 */
[----:B------:R-:W-:Y:S01]  /*1120*/  BPT.TRAP 0x1 ;  /* 0x000000040000795c */ /* 0x000fe20000300000 */
.L_x_14:
[----:B------:R-:W-:Y:S02]  /*1130*/  IMAD.U32 R3, RZ, RZ, UR39 ;  /* 0x00000027ff037e24 */ /* 0x000fe4000f8e00ff */
[----:B------:R-:W-:-:S03]  /*1140*/  IMAD.U32 R0, RZ, RZ, UR38 ;  /* 0x00000026ff007e24 */ /* 0x000fc6000f8e00ff */
[----:B------:R-:W-:Y:S02]  /*1150*/  LEA R3, R3, UR42, 0x3 ;  /* 0x0000002a03037c11 */ /* 0x000fe4000f8e18ff */
[----:B------:R-:W-:-:S04]  /*1160*/  SHF.L.U32 R0, R0, 0x1f, RZ ;  /* 0x0000001f00007819 */ /* 0x000fc800000006ff */
[----:B------:R2:W3:Y:S01]  /*1170*/  SYNCS.PHASECHK.TRANS64.TRYWAIT P1, [R3+URZ], R0 ;  /* 0x00000000030075a7 */ /* 0x0004e2000802017f */
[----:B------:R-:W-:Y:S05]  /*1180*/  @!P0 BRA `(.L_x_15) ;  /* 0x0000000000048947 */ /* 0x000fea0003800000 */
[----:B------:R-:W-:Y:S01]  /*1190*/  BPT.TRAP 0x1 ;  /* 0x000000040000795c */ /* 0x000fe20000300000 */
.L_x_15:
[----:B---3--:R-:W-:Y:S05]  /*11a0*/  @P1 BRA `(.L_x_16) ;  /* 0x0000000000081947 */ /* 0x008fea0003800000 */
[----:B------:R-:W3:Y:S02]  /*11b0*/  SYNCS.PHASECHK.TRANS64.TRYWAIT P1, [R3+URZ], R0 ;  /* 0x00000000030075a7 */ /* 0x000ee4000802017f */
[----:B---3--:R-:W-:Y:S05]  /*11c0*/  @!P1 BRA `(.L_x_17) ;  /* 0x000000a400d09947 */ /* 0x008fea0003800000 */
.L_x_16:
[----:B------:R-:W-:-:S04]  /*11d0*/  UISETP.LT.AND UP0, UPT, UR40, 0x1, UPT ;  /* 0x000000012800788c */ /* 0x000fc8000bf01270 */
[----:B------:R-:W-:-:S04]  /*11e0*/  USEL UR4, UR40, 0x1, UP0 ;  /* 0x0000000128047887 */ /* 0x000fc80008000000 */
[----:B------:R-:W-:-:S06]  /*11f0*/  UIADD3 UR4, UR40, -UR4, URZ ;  /* 0x8000000428047290 */ /* 0x000fcc000fffe03f */
[----:B--23--:R-:W-:Y:S01]  /*1200*/  IMAD.U32 R0, RZ, RZ, UR4 ;  /* 0x00000004ff007e24 */ /* 0x00cfe2000f8e00ff */
[----:B------:R-:W-:Y:S05]  /*1210*/  WARPSYNC.ALL ;  /* 0x0000000000007948 */ /* 0x000fea0003800000 */
[----:B------:R-:W-:Y:S01]  /*1220*/  ISETP.GE.AND P1, PT, R0, 0x1, PT ;  /* 0x000000010000780c */ /* 0x000fe20003f26270 */
[----:B------:R-:W-:Y:S01]  /*1230*/  UIADD3 UR4, UR42, 0x10100, URZ ;  /* 0x000101002a047890 */ /* 0x000fe2000fffe03f */
[----:B------:R-:W-:Y:S01]  /*1240*/  WARPGROUP.ARRIVE ;  /* 0x00000000000079c5 */ /* 0x000fe20000000000 */
[----:B------:R-:W-:Y:S01]  /*1250*/  UMOV UR9, 0x40000040 ;  /* 0x4000004000097882 */ /* 0x000fe20000000000 */
[----:B------:R-:W-:Y:S01]  /*1260*/  UMOV UR11, 0x40000040 ;  /* 0x40000040000b7882 */ /* 0x000fe20000000000 */
[----:B------:R-:W-:-:S04]  /*1270*/  USHF.R.U32.HI UR4, URZ, 0x4, UR4 ;  /* 0x000000043f047899 */ /* 0x000fc80008011604 */
[----:B------:R-:W-:Y:S02]  /*1280*/  ULOP3.LUT UR5, UR4, 0x3fff, URZ, 0xc0, !UPT ;  /* 0x00003fff04057892 */ /* 0x000fe4000f8ec03f */
[----:B------:R-:W-:Y:S02]  /*1290*/  ULOP3.LUT UR4, UR41, 0x10000, URZ, 0xfc, !UPT ;  /* 0x0001000029047892 */ /* 0x000fe4000f8efc3f */
[----:B------:R-:W-:Y:S02]  /*12a0*/  ULOP3.LUT UR5, UR5, 0x10000, URZ, 0xfc, !UPT ;  /* 0x0001000005057892 */ /* 0x000fe4000f8efc3f */
[----:B------:R-:W-:Y:S02]  /*12b0*/  ULEA UR6, UR39, UR4, 0xb ;  /* 0x0000000427067291 */ /* 0x000fe4000f8e583f */
[----:B------:R-:W-:-:S05]  /*12c0*/  ULEA UR7, UR39, UR5, 0xc ;  /* 0x0000000527077291 */ /* 0x000fca000f8e603f */
[----:B------:R-:W-:Y:S02]  /*12d0*/  UMOV UR8, UR6 ;  /* 0x0000000600087c82 */ /* 0x000fe40008000000 */
[----:B------:R-:W-:Y:S02]  /*12e0*/  UMOV UR10, UR7 ;  /* 0x00000007000a7c82 */ /* 0x000fe40008000000 */
[----:B------:R-:W-:Y:S01]  /*12f0*/  HGMMA.64x256x16.F32.BF16 R24, gdesc[UR8], RZ, !UPT, gsb0 ;  /* 0x03e00000081879f0 */ /* 0x000fe2000c0018ff */
[----:B------:R-:W-:Y:S02]  /*1300*/  UIADD3 UR8, UR6, 0x2, URZ ;  /* 0x0000000206087890 */ /* 0x000fe4000fffe03f */
[----:B------:R-:W-:Y:S01]  /*1310*/  UIADD3 UR10, UR7, 0x2, URZ ;  /* 0x00000002070a7890 */ /* 0x000fe2000fffe03f */
[----:B------:R-:W-:Y:S01]  /*1320*/  UMOV UR9, 0x40000040 ;  /* 0x4000004000097882 */ /* 0x000fe20000000000 */
[----:B------:R-:W-:Y:S01]  /*1330*/  UMOV UR11, 0x40000040 ;  /* 0x40000040000b7882 */ /* 0x000fe20000000000 */
[----:B------:R-:W-:-:S02]  /*1340*/  WARPGROUP.DEPBAR.LE gsb0, 0x0 ;  /* 0x00008000000079c5 */ /* 0x000fc40000010000 */
[----:B------:R-:W-:-:S15]  /*1350*/  WARPGROUP.ARRIVE ;  /* 0x00000000000079c5 */ /* 0x000fde0000000000 */
[----:B------:R-:W-:-:S05]  /*1360*/  NOP ;  /* 0x0000000000007918 */ /* 0x000fca0000000000 */
[----:B------:R-:W-:Y:S01]  /*1370*/  HGMMA.64x256x16.F32.BF16 R24, gdesc[UR8], R24, gsb0 ;  /* 0x03e00000081879f0 */ /* 0x000fe20008001818 */
[----:B------:R-:W-:Y:S02]  /*1380*/  UIADD3 UR8, UR6, 0x4, URZ ;  /* 0x0000000406087890 */ /* 0x000fe4000fffe03f */
[----:B------:R-:W-:Y:S01]  /*1390*/  UIADD3 UR10, UR7, 0x4, URZ ;  /* 0x00000004070a7890 */ /* 0x000fe2000fffe03f */
[----:B------:R-:W-:Y:S01]  /*13a0*/  UMOV UR9, 0x40000040 ;  /* 0x4000004000097882 */ /* 0x000fe20000000000 */
[----:B------:R-:W-:Y:S01]  /*13b0*/  UMOV UR11, 0x40000040 ;  /* 0x40000040000b7882 */ /* 0x000fe20000000000 */
[----:B------:R-:W-:Y:S02]  /*13c0*/  WARPGROUP.DEPBAR.LE gsb0, 0x0 ;  /* 0x00008000000079c5 */ /* 0x000fe40000010000 */
        /* <DEDUP_REMOVED lines=42> */
[----:B------:R-:W-:Y:S03]  /*1670*/  HGMMA.64x256x16.F32.BF16 R24, gdesc[UR8], R24, gsb0 ;  /* 0x03e00000081879f0 */ /* 0x000fe60008001818 */
[----:B------:R-:W-:Y:S02]  /*1680*/  WARPGROUP.DEPBAR.LE gsb0, 0x0 ;  /* 0x00008000000079c5 */ /* 0x000fe40000010000 */
[----:B------:R-:W-:Y:S05]  /*1690*/  @!P1 BRA `(.L_x_18) ;  /* 0x0000000400a49947 */ /* 0x000fea0003800000 */
[----:B------:R-:W-:-:S04]  /*16a0*/  UIADD3 UR6, UR39, 0x1, URZ ;  /* 0x0000000127067890 */ /* 0x000fc8000fffe03f */
[----:B------:R-:W-:-:S04]  /*16b0*/  UISETP.NE.AND UP0, UPT, UR6, 0x2, UPT ;  /* 0x000000020600788c */ /* 0x000fc8000bf05270 */
[----:B------:R-:W-:Y:S02]  /*16c0*/  USEL UR7, URZ, 0x1, UP0 ;  /* 0x000000013f077887 */ /* 0x000fe40008000000 */
[----:B------:R-:W-:Y:S02]  /*16d0*/  USEL UR6, UR6, URZ, UP0 ;  /* 0x0000003f06067287 */ /* 0x000fe40008000000 */
[----:B------:R-:W-:-:S06]  /*16e0*/  ULOP3.LUT UR7, UR38, UR7, URZ, 0x3c, !UPT ;  /* 0x0000000726077292 */ /* 0x000fcc000f8e3c3f */
[----:B01----:R-:W-:Y:S01]  /*16f0*/  IMAD.U32 R5, RZ, RZ, UR7 ;  /* 0x00000007ff057e24 */ /* 0x003fe2000f8e00ff */
[----:B------:R-:W-:-:S06]  /*1700*/  UMOV UR7, UR39 ;  /* 0x0000002700077c82 */ /* 0x000fcc0008000000 */
.L_x_25:
[----:B01----:R-:W-:Y:S05]  /*1710*/  @!P0 BRA `(.L_x_19) ;  /* 0x0000000000048947 */ /* 0x003fea0003800000 */
[----:B------:R-:W-:Y:S01]  /*1720*/  BPT.TRAP 0x1 ;  /* 0x000000040000795c */ /* 0x000fe20000300000 */
.L_x_19:
[----:B------:R-:W0:Y:S01]  /*1730*/  S2UR UR9, SR_CgaCtaId ;  /* 0x00000000000979c3 */ /* 0x000e220000008800 */
[----:B------:R-:W-:Y:S01]  /*1740*/  UMOV UR8, 0x400 ;  /* 0x0000040000087882 */ /* 0x000fe20000000000 */
[----:B------:R-:W-:Y:S01]  /*1750*/  SHF.L.U32 R3, R5, 0x1f, RZ ;  /* 0x0000001f05037819 */ /* 0x000fe200000006ff */
[----:B0-----:R-:W-:-:S04]  /*1760*/  ULEA UR8, UR9, UR8, 0x18 ;  /* 0x0000000809087291 */ /* 0x001fc8000f8ec03f */
[----:B------:R-:W-:-:S09]  /*1770*/  ULEA UR9, UR6, UR8, 0x3 ;  /* 0x0000000806097291 */ /* 0x000fd2000f8e183f */
[----:B------:R0:W1:Y:S01]  /*1780*/  SYNCS.PHASECHK.TRANS64.TRYWAIT P1, [UR9], R3 ;  /* 0x00000003ff0075a7 */ /* 0x0000620008020149 */
[----:B------:R-:W-:Y:S05]  /*1790*/  @!P0 BRA `(.L_x_20) ;  /* 0x0000000000048947 */ /* 0x000fea0003800000 */
[----:B------:R-:W-:Y:S01]  /*17a0*/  BPT.TRAP 0x1 ;  /* 0x000000040000795c */ /* 0x000fe20000300000 */
.L_x_20:
[----:B-1----:R-:W-:Y:S05]  /*17b0*/  @P1 BRA `(.L_x_21) ;  /* 0x0000000000081947 */ /* 0x002fea0003800000 */
[----:B------:R-:W1:Y:S02]  /*17c0*/  SYNCS.PHASECHK.TRANS64.TRYWAIT P1, [UR9], R3 ;  /* 0x00000003ff0075a7 */ /* 0x000e640008020149 */
[----:B-1----:R-:W-:Y:S05]  /*17d0*/  @!P1 BRA `(.L_x_22) ;  /* 0x000000a000609947 */ /* 0x002fea0003800000 */
.L_x_21:
[----:B------:R-:W-:Y:S01]  /*17e0*/  ULEA UR9, UR6, UR4, 0xb ;  /* 0x0000000406097291 */ /* 0x000fe2000f8e583f */
[----:B------:R-:W-:Y:S01]  /*17f0*/  WARPGROUP.ARRIVE ;  /* 0x00000000000079c5 */ /* 0x000fe20000000000 */
[----:B------:R-:W-:Y:S01]  /*1800*/  ULEA UR10, UR6, UR5, 0xc ;  /* 0x00000005060a7291 */ /* 0x000fe2000f8e603f */
[----:B------:R-:W-:Y:S01]  /*1810*/  UMOV UR13, 0x40000040 ;  /* 0x40000040000d7882 */ /* 0x000fe20000000000 */
[----:B------:R-:W-:-:S03]  /*1820*/  UMOV UR15, 0x40000040 ;  /* 0x40000040000f7882 */ /* 0x000fc60000000000 */
[----:B------:R-:W-:Y:S02]  /*1830*/  UMOV UR12, UR9 ;  /* 0x00000009000c7c82 */ /* 0x000fe40008000000 */
[----:B------:R-:W-:Y:S02]  /*1840*/  UMOV UR14, UR10 ;  /* 0x0000000a000e7c82 */ /* 0x000fe40008000000 */
[----:B------:R-:W-:Y:S01]  /*1850*/  HGMMA.64x256x16.F32.BF16 R24, gdesc[UR12], R24, gsb0 ;  /* 0x03e000000c1879f0 */ /* 0x000fe20008001818 */
        /* <DEDUP_REMOVED lines=58> */
[----:B------:R-:W-:Y:S01]  /*1c00*/  BPT.TRAP 0x1 ;  /* 0x000000040000795c */ /* 0x000fe20000300000 */
.L_x_23:
[----:B------:R-:W-:Y:S01]  /*1c10*/  ULEA UR8, UR7, UR8, 0x3 ;  /* 0x0000000807087291 */ /* 0x000fe2000f8e183f */
[----:B------:R-:W-:-:S03]  /*1c20*/  ISETP.GT.U32.AND P1, PT, R19, 0x1, PT ;  /* 0x000000011300780c */ /* 0x000fc60003f24070 */
[----:B------:R-:W-:-:S04]  /*1c30*/  UIADD3 UR8, UR8, 0x10, URZ ;  /* 0x0000001008087890 */ /* 0x000fc8000fffe03f */
[----:B------:R-:W-:-:S09]  /*1c40*/  UPRMT UR8, URZ, 0x654, UR8 ;  /* 0x000006543f087896 */ /* 0x000fd20008000008 */
[----:B------:R-:W-:Y:S01]  /*1c50*/  SYNCS.ARRIVE.TRANS64.RED.A1T0 RZ, [UR8], RZ ;  /* 0x000000ffffff79a7 */ /* 0x000fe20008100408 */
[----:B------:R-:W-:Y:S05]  /*1c60*/  @P1 BRA `(.L_x_24) ;  /* 0x0000000000041947 */ /* 0x000fea0003800000 */
[----:B------:R-:W-:Y:S01]  /*1c70*/  BPT.TRAP 0x1 ;  /* 0x000000040000795c */ /* 0x000fe20000300000 */
.L_x_24:
[----:B------:R-:W-:Y:S01]  /*1c80*/  UIADD3 UR6, UR6, 0x1, URZ ;  /* 0x0000000106067890 */ /* 0x000fe2000fffe03f */
[C---:B------:R-:W-:Y:S01]  /*1c90*/  ISETP.GT.AND P1, PT, R0.reuse, 0x1, PT ;  /* 0x000000010000780c */ /* 0x040fe20003f24270 */
[----:B------:R-:W-:Y:S01]  /*1ca0*/  UIADD3 UR7, UR7, 0x1, URZ ;  /* 0x0000000107077890 */ /* 0x000fe2000fffe03f */
[----:B------:R-:W-:Y:S01]  /*1cb0*/  VIADD R0, R0, 0xffffffff ;  /* 0xffffffff00007836 */ /* 0x000fe20000000000 */
[----:B------:R-:W-:Y:S02]  /*1cc0*/  UISETP.NE.AND UP0, UPT, UR6, 0x2, UPT ;  /* 0x000000020600788c */ /* 0x000fe4000bf05270 */
[----:B------:R-:W-:Y:S02]  /*1cd0*/  UISETP.NE.AND UP1, UPT, UR7, 0x2, UPT ;  /* 0x000000020700788c */ /* 0x000fe4000bf25270 */
[----:B------:R-:W-:Y:S02]  /*1ce0*/  USEL UR8, URZ, 0x1, UP0 ;  /* 0x000000013f087887 */ /* 0x000fe40008000000 */
[----:B------:R-:W-:-:S02]  /*1cf0*/  USEL UR6, UR6, URZ, UP0 ;  /* 0x0000003f06067287 */ /* 0x000fc40008000000 */
[----:B------:R-:W-:Y:S02]  /*1d00*/  USEL UR7, UR7, URZ, UP1 ;  /* 0x0000003f07077287 */ /* 0x000fe40008800000 */
[----:B------:R-:W-:Y:S01]  /*1d10*/  LOP3.LUT R5, R5, UR8, RZ, 0x3c, !PT ;  /* 0x0000000805057c12 */ /* 0x000fe2000f8e3cff */
[----:B------:R-:W-:Y:S09]  /*1d20*/  @P1 BRA `(.L_x_25) ;  /* 0xfffffff800781947 */ /* 0x000ff2000383ffff */
.L_x_18:
[----:B------:R-:W2:Y:S02]  /*1d30*/  LDC R0, c[0x0][0x28c] ;  /* 0x0000a300ff007b82 */ /* 0x000ea40000000800 */
[----:B--2---:R-:W-:-:S13]  /*1d40*/  ISETP.GE.AND P1, PT, R0, 0x1, PT ;  /* 0x000000010000780c */ /* 0x004fda0003f26270 */
[----:B------:R-:W-:Y:S05]  /*1d50*/  @!P1 BRA `(.L_x_26) ;  /* 0x0000000000409947 */ /* 0x000fea0003800000 */
[----:B------:R-:W-:Y:S05]  /*1d60*/  @!P0 BRA `(.L_x_27) ;  /* 0x0000000000048947 */ /* 0x000fea0003800000 */
[----:B------:R-:W-:Y:S01]  /*1d70*/  BPT.TRAP 0x1 ;  /* 0x000000040000795c */ /* 0x000fe20000300000 */
.L_x_27:
[----:B------:R-:W2:Y:S01]  /*1d80*/  S2UR UR6, SR_CgaCtaId ;  /* 0x00000000000679c3 */ /* 0x000ea20000008800 */
[----:B------:R-:W-:Y:S01]  /*1d90*/  UISETP.LT.AND UP0, UPT, UR40, 0x1, UPT ;  /* 0x000000012800788c */ /* 0x000fe2000bf01270 */
[----:B------:R-:W-:Y:S01]  /*1da0*/  ISETP.GT.U32.AND P0, PT, R19, 0x1, PT ;  /* 0x000000011300780c */ /* 0x000fe20003f04070 */
[----:B------:R-:W-:Y:S02]  /*1db0*/  UMOV UR5, 0x400 ;  /* 0x0000040000057882 */ /* 0x000fe40000000000 */
[----:B------:R-:W-:-:S04]  /*1dc0*/  USEL UR4, UR40, 0x1, UP0 ;  /* 0x0000000128047887 */ /* 0x000fc80008000000 */
[----:B------:R-:W-:-:S04]  /*1dd0*/  UIADD3 UR4, UR39, UR40, -UR4 ;  /* 0x0000002827047290 */ /* 0x000fc8000fffe804 */
[----:B------:R-:W-:-:S04]  /*1de0*/  USHF.L.U32 UR4, UR4, 0x3, URZ ;  /* 0x0000000304047899 */ /* 0x000fc8000800063f */
[----:B------:R-:W-:Y:S02]  /*1df0*/  ULOP3.LUT UR4, UR4, 0x8, URZ, 0xc0, !UPT ;  /* 0x0000000804047892 */ /* 0x000fe4000f8ec03f */
[----:B--2---:R-:W-:-:S04]  /*1e00*/  ULEA UR5, UR6, UR5, 0x18 ;  /* 0x0000000506057291 */ /* 0x004fc8000f8ec03f */
[----:B------:R-:W-:-:S04]  /*1e10*/  UIADD3 UR4, UR5, 0x10, UR4 ;  /* 0x0000001005047890 */ /* 0x000fc8000fffe004 */
[----:B------:R-:W-:-:S09]  /*1e20*/  UPRMT UR4, URZ, 0x654, UR4 ;  /* 0x000006543f047896 */ /* 0x000fd20008000004 */
[----:B------:R-:W-:Y:S01]  /*1e30*/  SYNCS.ARRIVE.TRANS64.RED.A1T0 RZ, [UR4], RZ ;  /* 0x000000ffffff79a7 */ /* 0x000fe20008100404 */
[----:B------:R-:W-:Y:S05]  /*1e40*/  @P0 BRA `(.L_x_26) ;  /* 0x0000000000040947 */ /* 0x000fea0003800000 */
[----:B------:R-:W-:Y:S01]  /*1e50*/  BPT.TRAP 0x1 ;  /* 0x000000040000795c */ /* 0x000fe20000300000 */
.L_x_26:
[----:B------:R-:W2:Y:S01]  /*1e60*/  LDC R7, c[0x0][0x288] ;  /* 0x0000a200ff077b82 */ /* 0x000ea20000000800 */
[----:B01----:R-:W-:Y:S01]  /*1e70*/  SHF.R.U32.HI R3, RZ, 0x2, R18 ;  /* 0x00000002ff037819 */ /* 0x003fe20000011612 */
[----:B------:R-:W-:Y:S01]  /*1e80*/  UIADD3 UR39, UR40, UR39, URZ ;  /* 0x0000002728277290 */ /* 0x000fe2000fffe03f */
[C---:B------:R-:W-:Y:S01]  /*1e90*/  LOP3.LUT R4, R18.reuse, 0x60, RZ, 0xc0, !PT ;  /* 0x0000006012047812 */ /* 0x040fe200078ec0ff */
[----:B------:R-:W-:Y:S01]  /*1ea0*/  ULDC UR8, c[0x0][0x284] ;  /* 0x0000a10000087ab9 */ /* 0x000fe20000000800 */
[----:B------:R-:W-:Y:S01]  /*1eb0*/  LOP3.LUT R3, R3, 0x7, RZ, 0xc0, !PT ;  /* 0x0000000703037812 */ /* 0x000fe200078ec0ff */
[----:B------:R-:W-:Y:S01]  /*1ec0*/  USHF.R.U32.HI UR4, URZ, 0x1, UR39 ;  /* 0x000000013f047899 */ /* 0x000fe20008011627 */
[----:B------:R-:W-:Y:S01]  /*1ed0*/  SHF.R.U32.HI R10, RZ, 0x1, R4 ;  /* 0x00000001ff0a7819 */ /* 0x000fe20000011604 */
[----:B------:R-:W-:Y:S01]  /*1ee0*/  IMAD.SHL.U32 R4, R18, 0x2, RZ ;  /* 0x0000000212047824 */ /* 0x000fe200078e00ff */
[----:B------:R-:W-:Y:S01]  /*1ef0*/  LOP3.LUT R0, R22, 0x1, RZ, 0xc0, !PT ;  /* 0x0000000116007812 */ /* 0x000fe200078ec0ff */
[----:B------:R-:W-:Y:S01]  /*1f00*/  ULOP3.LUT UR4, UR4, 0x1, URZ, 0xc0, !UPT ;  /* 0x0000000104047892 */ /* 0x000fe2000f8ec03f */
[----:B------:R-:W-:Y:S01]  /*1f10*/  IADD3 R5, RZ, -R10, -R3 ;  /* 0x8000000aff057210 */ /* 0x000fe20007ffe803 */
[----:B------:R-:W-:Y:S01]  /*1f20*/  UISETP.GT.U32.AND UP1, UPT, UR39, 0x1, UPT ;  /* 0x000000012700788c */ /* 0x000fe2000bf24070 */
[----:B------:R-:W-:Y:S01]  /*1f30*/  LOP3.LUT R9, R4, 0x6, RZ, 0xc0, !PT ;  /* 0x0000000604097812 */ /* 0x000fe200078ec0ff */
[C---:B------:R-:W-:Y:S01]  /*1f40*/  IMAD.SHL.U32 R6, R0.reuse, 0x40, RZ ;  /* 0x0000004000067824 */ /* 0x040fe200078e00ff */
[----:B------:R-:W-:Y:S01]  /*1f50*/  UISETP.NE.U32.AND UP0, UPT, UR4, 0x1, UPT ;  /* 0x000000010400788c */ /* 0x000fe2000bf05070 */
[----:B------:R-:W-:Y:S01]  /*1f60*/  IMAD R11, R0, -0x40, R5 ;  /* 0xffffffc0000b7824 */ /* 0x000fe200078e0205 */
[----:B------:R-:W-:Y:S01]  /*1f70*/  LOP3.LUT R0, R18, 0x3, RZ, 0xc0, !PT ;  /* 0x0000000312007812 */ /* 0x000fe200078ec0ff */
[----:B------:R-:W-:Y:S01]  /*1f80*/  ULDC.64 UR6, c[0x0][0x5d0] ;  /* 0x0001740000067ab9 */ /* 0x000fe20000000a00 */
[----:B------:R-:W-:Y:S01]  /*1f90*/  PRMT R8, R9, 0x6540, R152 ;  /* 0x0000654009087816 */ /* 0x000fe20000000098 */
[----:B------:R-:W-:Y:S01]  /*1fa0*/  IMAD.SHL.U32 R152, R152, 0x100, RZ ;  /* 0x0000010098987824 */ /* 0x000fe200078e00ff */
[----:B------:R-:W-:Y:S01]  /*1fb0*/  SHF.R.S32.HI R21, RZ, 0x1f, R23 ;  /* 0x0000001fff157819 */ /* 0x000fe20000011417 */
[----:B------:R-:W-:Y:S01]  /*1fc0*/  UISETP.LT.U32.AND UP1, UPT, UR40, 0x2, UP1 ;  /* 0x000000022800788c */ /* 0x000fe20008f21070 */
[----:B------:R-:W-:Y:S01]  /*1fd0*/  SHF.R.S32.HI R9, RZ, 0x1f, R8 ;  /* 0x0000001fff097819 */ /* 0x000fe20000011408 */
[----:B--2---:R-:W-:Y:S01]  /*1fe0*/  IMAD R13, R0, -0x2, R7 ;  /* 0xfffffffe000d7824 */ /* 0x004fe200078e0207 */
[----:B------:R-:W-:Y:S01]  /*1ff0*/  ISETP.GE.AND P0, PT, R152, R7, PT ;  /* 0x000000079800720c */ /* 0x000fe20003f06270 */
[----:B------:R-:W-:Y:S01]  /*2000*/  IMAD.SHL.U32 R0, R153, 0x80, RZ ;  /* 0x0000008099007824 */ /* 0x000fe200078e00ff */
[----:B------:R-:W-:Y:S01]  /*2010*/  UISETP.GT.U32.AND UP0, UPT, UR40, 0x1, !UP0 ;  /* 0x000000012800788c */ /* 0x000fe2000c704070 */
[----:B------:R-:W-:Y:S01]  /*2020*/  IMAD R4, R21, UR6, RZ ;  /* 0x0000000615047c24 */ /* 0x000fe2000f8e02ff */
[----:B------:R-:W-:Y:S01]  /*2030*/  LOP3.LUT R3, R6, 0x40, R3, 0xe2, !PT ;  /* 0x0000004006037812 */ /* 0x000fe200078ee203 */
[----:B------:R-:W-:Y:S01]  /*2040*/  USEL UR5, URZ, 0x1, !UP1 ;  /* 0x000000013f057887 */ /* 0x000fe2000c800000 */
[C---:B------:R-:W-:Y:S01]  /*2050*/  ISETP.GE.OR P0, PT, R0.reuse, UR8, P0 ;  /* 0x0000000800007c0c */ /* 0x040fe20008706670 */
[----:B------:R-:W-:Y:S01]  /*2060*/  USEL UR4, URZ, 0x1, !UP0 ;  /* 0x000000013f047887 */ /* 0x000fe2000c000000 */
[----:B------:R-:W-:Y:S01]  /*2070*/  IMAD.WIDE R6, R153, 0x80, RZ ;  /* 0x0000008099067825 */ /* 0x000fe200078e02ff */
[----:B------:R-:W-:Y:S01]  /*2080*/  ULOP3.LUT UR39, UR39, 0x1, URZ, 0xc0, !UPT ;  /* 0x0000000127277892 */ /* 0x000fe2000f8ec03f */
[----:B------:R-:W-:Y:S01]  /*2090*/  IADD3 R0, -R0, UR8, R11 ;  /* 0x0000000800007c10 */ /* 0x000fe2000fffe10b */
[----:B------:R-:W-:Y:S01]  /*20a0*/  ULOP3.LUT UR38, UR4, UR38, UR5, 0x96, !UPT ;  /* 0x0000002604267292 */ /* 0x000fe2000f8e9605 */
[C---:B------:R-:W-:Y:S01]  /*20b0*/  IMAD R15, R23.reuse, UR7, R4 ;  /* 0x00000007170f7c24 */ /* 0x040fe2000f8e0204 */
[----:B------:R-:W-:Y:S01]  /*20c0*/  LOP3.LUT R167, R6, R3, R10, 0xfe, !PT ;  /* 0x0000000306a77212 */ /* 0x000fe200078efe0a */
[----:B------:R-:W-:-:S04]  /*20d0*/  IMAD.WIDE.U32 R4, R23, UR6, R8 ;  /* 0x0000000617047c25 */ /* 0x000fc8000f8e0008 */
[----:B------:R-:W-:Y:S02]  /*20e0*/  IMAD.IADD R5, R5, 0x1, R15 ;  /* 0x0000000105057824 */ /* 0x000fe400078e020f */
[----:B------:R-:W-:Y:S02]  /*20f0*/  IMAD.IADD R3, R13, 0x1, -R152 ;  /* 0x000000010d037824 */ /* 0x000fe400078e0a98 */
[----:B------:R-:W-:Y:S01]  /*2100*/  IMAD.MOV.U32 R153, RZ, RZ, -0x1 ;  /* 0xffffffffff997424 */ /* 0x000fe200078e00ff */
[----:B------:R-:W-:Y:S06]  /*2110*/  @P0 BRA `(.L_x_28) ;  /* 0x0000007800dc0947 */ /* 0x000fec0003800000 */
[----:B------:R-:W0:Y:S01]  /*2120*/  LDC.64 R10, c[0x0][0x5c8] ;  /* 0x00017200ff0a7b82 */ /* 0x000e220000000a00 */
[----:B-----5:R-:W-:Y:S01]  /*2130*/  FSETP.NEU.AND P0, PT, R155, RZ, PT ;  /* 0x000000ff9b00720b */ /* 0x020fe20003f0d000 */
[----:B------:R-:W-:Y:S01]  /*2140*/  BSSY B0, `(.L_x_28) ;  /* 0x00007b4000007945 */ /* 0x000fe20003800000 */
[----:B------:R-:W-:-:S04]  /*2150*/  ISETP.GT.AND P2, PT, R3, RZ, PT ;  /* 0x000000ff0300720c */ /* 0x000fc80003f44270 */
[----:B------:R-:W-:Y:S01]  /*2160*/  ISETP.GT.AND P1, PT, R0, RZ, P2 ;  /* 0x000000ff0000720c */ /* 0x000fe20001724270 */
[-C--:B0-----:R-:W-:Y:S02]  /*2170*/  IMAD R12, R7, R10.reuse, RZ ;  /* 0x0000000a070c7224 */ /* 0x081fe400078e02ff */
[----:B------:R-:W-:-:S04]  /*2180*/  IMAD.WIDE.U32 R160, R167, R10, R4 ;  /* 0x0000000aa7a07225 */ /* 0x000fc800078e0004 */
[----:B------:R-:W-:-:S04]  /*2190*/  IMAD R5, R167, R11, R12 ;  /* 0x0000000ba7057224 */ /* 0x000fc800078e020c */
[----:B------:R-:W-:Y:S01]  /*21a0*/  IMAD.IADD R169, R161, 0x1, R5 ;  /* 0x00000001a1a97824 */ /* 0x000fe200078e0205 */
[----:B------:R-:W-:Y:S06]  /*21b0*/  @!P0 BRA `(.L_x_29) ;  /* 0x0000005400988947 */ /* 0x000fec0003800000 */
[----:B------:R-:W0:Y:S01]  /*21c0*/  LDC.64 R14, c[0x0][0x5b8] ;  /* 0x00016e00ff0e7b82 */ /* 0x000e220000000a00 */
[----:B------:R-:W-:-:S07]  /*21d0*/  ULDC.64 UR4, c[0x0][0x5c0] ;  /* 0x0001700000047ab9 */ /* 0x000fce0000000a00 */
[----:B------:R-:W1:Y:S08]  /*21e0*/  LDC.64 R164, c[0x0][0x5b0] ;  /* 0x00016c00ffa47b82 */ /* 0x000e700000000a00 */
[----:B------:R-:W2:Y:S01]  /*21f0*/  LDC.64 R12, c[0x0][0x5a8] ;  /* 0x00016a00ff0c7b82 */ /* 0x000ea20000000a00 */
[-C--:B0-----:R-:W-:Y:S02]  /*2200*/  IMAD R4, R21, R14.reuse, RZ ;  /* 0x0000000e15047224 */ /* 0x081fe400078e02ff */
[----:B------:R-:W-:-:S04]  /*2210*/  IMAD.WIDE.U32 R162, R23, R14, R8 ;  /* 0x0000000e17a27225 */ /* 0x000fc800078e0008 */
[----:B------:R-:W-:Y:S02]  /*2220*/  IMAD R159, R23, R15, R4 ;  /* 0x0000000f179f7224 */ /* 0x000fe400078e0204 */
[-C--:B-1----:R-:W-:Y:S02]  /*2230*/  IMAD R6, R7, R164.reuse, RZ ;  /* 0x000000a407067224 */ /* 0x082fe400078e02ff */
[----:B------:R-:W-:Y:S02]  /*2240*/  IMAD.IADD R21, R163, 0x1, R159 ;  /* 0x00000001a3157824 */ /* 0x000fe400078e029f */
[----:B------:R-:W-:Y:S02]  /*2250*/  IMAD.MOV.U32 R20, RZ, RZ, R162 ;  /* 0x000000ffff147224 */ /* 0x000fe400078e00a2 */
[C---:B------:R-:W-:Y:S02]  /*2260*/  IMAD R161, R167.reuse, R165, R6 ;  /* 0x000000a5a7a17224 */ /* 0x040fe400078e0206 */
[----:B------:R-:W-:-:S04]  /*2270*/  IMAD.WIDE.U32 R4, R167, R164, R20 ;  /* 0x000000a4a7047225 */ /* 0x000fc800078e0014 */
[----:B------:R-:W-:Y:S01]  /*2280*/  IMAD.IADD R5, R5, 0x1, R161 ;  /* 0x0000000105057824 */ /* 0x000fe200078e02a1 */
[----:B--2---:R-:W-:-:S04]  /*2290*/  LEA R6, P0, R4, R12, 0x1 ;  /* 0x0000000c04067211 */ /* 0x004fc800078008ff */
[----:B------:R-:W-:-:S05]  /*22a0*/  LEA.HI.X R7, R4, R13, R5, 0x1, P0 ;  /* 0x0000000d04077211 */ /* 0x000fca00000f0c05 */
[----:B------:R0:W2:Y:S01]  /*22b0*/  @P1 LDG.E.LTC128B.U16 R15, desc[UR36][R6.64] ;  /* 0x00000024060f1981 */ /* 0x0000a2000c1e1520 */
[----:B------:R-:W-:Y:S01]  /*22c0*/  IMAD.WIDE.U32 R156, R167, R164, R8 ;  /* 0x000000a4a79c7225 */ /* 0x000fe200078e0008 */
[----:B------:R-:W-:Y:S03]  /*22d0*/  BSSY B1, `(.L_x_30) ;  /* 0x0000013000017945 */ /* 0x000fe60003800000 */
[----:B------:R-:W-:Y:S02]  /*22e0*/  IMAD.IADD R157, R161, 0x1, R157 ;  /* 0x00000001a19d7824 */ /* 0x000fe400078e029d */
[----:B------:R-:W-:-:S04]  /*22f0*/  IMAD.WIDE.U32 R156, R23, R14, R156 ;  /* 0x0000000e179c7225 */ /* 0x000fc800078e009c */
[----:B0-----:R-:W-:Y:S01]  /*2300*/  IMAD.IADD R7, R159, 0x1, R157 ;  /* 0x000000019f077824 */ /* 0x001fe200078e029d */
[----:B------:R-:W-:Y:S02]  /*2310*/  LEA R6, P4, R156, R12, 0x1 ;  /* 0x0000000c9c067211 */ /* 0x000fe400078808ff */
[----:B------:R-:W-:Y:S02]  /*2320*/  SHF.L.U64.HI R157, R164, 0x3, R165 ;  /* 0x00000003a49d7819 */ /* 0x000fe400000102a5 */
[----:B------:R-:W-:Y:S01]  /*2330*/  LEA.HI.X R7, R156, R13, R7, 0x1, P4 ;  /* 0x0000000d9c077211 */ /* 0x000fe200020f0c07 */
[----:B------:R-:W-:Y:S02]  /*2340*/  IMAD.SHL.U32 R156, R164, 0x8, RZ ;  /* 0x00000008a49c7824 */ /* 0x000fe400078e00ff */
[----:B--2---:R-:W-:-:S04]  /*2350*/  IMAD.U32 R4, R15, 0x10000, RZ ;  /* 0x000100000f047824 */ /* 0x004fc800078e00ff */
[----:B------:R-:W-:Y:S01]  /*2360*/  FMUL R5, R4, R155 ;  /* 0x0000009b04057220 */ /* 0x000fe20000400000 */
[----:B------:R-:W-:-:S03]  /*2370*/  LEA R4, P0, R160, UR4, 0x1 ;  /* 0x00000004a0047c11 */ /* 0x000fc6000f8008ff */
[----:B------:R-:W-:Y:S01]  /*2380*/  FFMA R24, R24, R154, R5 ;  /* 0x0000009a18187223 */ /* 0x000fe20000000005 */
[----:B------:R-:W-:Y:S02]  /*2390*/  LEA.HI.X R5, R160, UR5, R169, 0x1, P0 ;  /* 0x00000005a0057c11 */ /* 0x000fe400080f0ca9 */
[----:B------:R-:W-:Y:S02]  /*23a0*/  ISETP.GT.AND P0, PT, R3, 0x1, PT ;  /* 0x000000010300780c */ /* 0x000fe40003f04270 */
[----:B------:R-:W-:Y:S02]  /*23b0*/  F2FP.BF16.F32.PACK_AB R24, RZ, R24 ;  /* 0x00000018ff18723e */ /* 0x000fe400000010ff */
[----:B------:R-:W-:-:S03]  /*23c0*/  ISETP.GT.AND P3, PT, R0, RZ, P0 ;  /* 0x000000ff0000720c */ /* 0x000fc60000764270 */
[----:B------:R0:W-:Y:S10]  /*23d0*/  @P1 STG.E.U16 desc[UR36][R4.64], R24 ;  /* 0x0000001804001986 */ /* 0x0001f4000c101524 */
[----:B------:R-:W-:Y:S05]  /*23e0*/  @!P3 BRA `(.L_x_31) ;  /* 0x000000000004b947 */ /* 0x000fea0003800000 */
[----:B------:R1:W5:Y:S02]  /*23f0*/  LDG.E.LTC128B.U16 R15, desc[UR36][R6.64+0x2] ;  /* 0x00000224060f7981 */ /* 0x000364000c1e1520 */
.L_x_31:
[----:B------:R-:W-:Y:S05]  /*2400*/  BSYNC B1 ;  /* 0x0000000000017941 */ /* 0x000fea0003800000 */
.L_x_30:
[----:B-----5:R-:W-:Y:S01]  /*2410*/  IMAD.U32 R20, R15, 0x10000, RZ ;  /* 0x000100000f147824 */ /* 0x020fe200078e00ff */
[----:B------:R-:W-:Y:S01]  /*2420*/  ISETP.GT.AND P2, PT, R0, 0x8, P2 ;  /* 0x000000080000780c */ /* 0x000fe20001744270 */
[----:B------:R-:W-:Y:S01]  /*2430*/  IMAD.WIDE.U32 R156, R167, R164, R156 ;  /* 0x000000a4a79c7225 */ /* 0x000fe200078e009c */
[----:B------:R-:W-:-:S03]  /*2440*/  PRMT R152, R15, 0x7610, R152 ;  /* 0x000076100f987816 */ /* 0x000fc60000000098 */
[----:B------:R-:W-:Y:S01]  /*2450*/  FMUL R20, R20, R155 ;  /* 0x0000009b14147220 */ /* 0x000fe20000400000 */
[----:B------:R-:W-:Y:S01]  /*2460*/  IMAD.IADD R161, R161, 0x1, R157 ;  /* 0x00000001a1a17824 */ /* 0x000fe200078e029d */
[----:B------:R-:W-:Y:S02]  /*2470*/  IADD3 R162, P1, R162, R156, RZ ;  /* 0x0000009ca2a27210 */ /* 0x000fe40007f3e0ff */
[----:B------:R-:W-:-:S03]  /*2480*/  FFMA R25, R25, R154, R20 ;  /* 0x0000009a19197223 */ /* 0x000fc60000000014 */
[----:B------:R-:W-:Y:S02]  /*2490*/  IMAD.X R21, R161, 0x1, R21, P1 ;  /* 0x00000001a1157824 */ /* 0x000fe400008e0615 */
[----:B------:R-:W-:Y:S02]  /*24a0*/  F2FP.BF16.F32.PACK_AB R25, RZ, R25 ;  /* 0x00000019ff19723e */ /* 0x000fe400000010ff */
[C---:B------:R-:W-:Y:S02]  /*24b0*/  LEA R20, P1, R162.reuse, R12, 0x1 ;  /* 0x0000000ca2147211 */ /* 0x040fe400078208ff */
[----:B------:R-:W-:Y:S02]  /*24c0*/  PRMT R157, R25, 0x7610, R157 ;  /* 0x00007610199d7816 */ /* 0x000fe4000000009d */
[----:B------:R-:W-:-:S03]  /*24d0*/  LEA.HI.X R21, R162, R13, R21, 0x1, P1 ;  /* 0x0000000da2157211 */ /* 0x000fc600008f0c15 */
[----:B------:R2:W-:Y:S04]  /*24e0*/  @P3 STG.E.U16 desc[UR36][R4.64+0x2], R157 ;  /* 0x0000029d04003986 */ /* 0x0005e8000c101524 */
[----:B------:R-:W0:Y:S01]  /*24f0*/  @P2 LDG.E.LTC128B.U16 R152, desc[UR36][R20.64] ;  /* 0x0000002414982981 */ /* 0x000e22000c1e1520 */
[----:B------:R-:W-:Y:S01]  /*2500*/  IADD3 R8, P1, R8, R156, RZ ;  /* 0x0000009c08087210 */ /* 0x000fe20007f3e0ff */
[----:B------:R-:W-:Y:S01]  /*2510*/  BSSY B1, `(.L_x_32) ;  /* 0x0000011000017945 */ /* 0x000fe20003800000 */
[----:B------:R-:W-:Y:S02]  /*2520*/  SHF.L.U64.HI R11, R10, 0x4, R11 ;  /* 0x000000040a0b7819 */ /* 0x000fe4000001020b */
[----:B------:R-:W-:Y:S01]  /*2530*/  ISETP.GT.AND P0, PT, R0, 0x8, P0 ;  /* 0x000000080000780c */ /* 0x000fe20000704270 */
[----:B------:R-:W-:Y:S01]  /*2540*/  IMAD.X R9, R9, 0x1, R161, P1 ;  /* 0x0000000109097824 */ /* 0x000fe200008e06a1 */
[----:B------:R-:W-:Y:S01]  /*2550*/  LEA R10, P1, R10, R4, 0x4 ;  /* 0x000000040a0a7211 */ /* 0x000fe200078220ff */
[----:B------:R-:W-:-:S04]  /*2560*/  IMAD.WIDE.U32 R14, R23, R14, R8 ;  /* 0x0000000e170e7225 */ /* 0x000fc800078e0008 */
[----:B------:R-:W-:Y:S01]  /*2570*/  IMAD.X R11, R11, 0x1, R5, P1 ;  /* 0x000000010b0b7824 */ /* 0x000fe200008e0605 */
[----:B------:R-:W-:Y:S01]  /*2580*/  LEA R8, P3, R14, R12, 0x1 ;  /* 0x0000000c0e087211 */ /* 0x000fe200078608ff */
[----:B------:R-:W-:-:S05]  /*2590*/  IMAD.IADD R9, R159, 0x1, R15 ;  /* 0x000000019f097824 */ /* 0x000fca00078e020f */
[----:B------:R-:W-:Y:S01]  /*25a0*/  LEA.HI.X R9, R14, R13, R9, 0x1, P3 ;  /* 0x0000000d0e097211 */ /* 0x000fe200018f0c09 */
[----:B0-----:R-:W-:-:S04]  /*25b0*/  IMAD.U32 R24, R152, 0x10000, RZ ;  /* 0x0001000098187824 */ /* 0x001fc800078e00ff */
[----:B------:R-:W-:-:S04]  /*25c0*/  FMUL R25, R24, R155 ;  /* 0x0000009b18197220 */ /* 0x000fc80000400000 */
[----:B------:R-:W-:-:S05]  /*25d0*/  FFMA R25, R26, R154, R25 ;  /* 0x0000009a1a197223 */ /* 0x000fca0000000019 */
[----:B------:R-:W-:-:S05]  /*25e0*/  F2FP.BF16.F32.PACK_AB R25, RZ, R25 ;  /* 0x00000019ff19723e */ /* 0x000fca00000010ff */
[----:B------:R2:W-:Y:S01]  /*25f0*/  @P2 STG.E.U16 desc[UR36][R10.64], R25 ;  /* 0x000000190a002986 */ /* 0x0005e2000c101524 */
[----:B------:R-:W-:Y:S05]  /*2600*/  @!P0 BRA `(.L_x_33) ;  /* 0x0000000000048947 */ /* 0x000fea0003800000 */
[----:B------:R0:W5:Y:S02]  /*2610*/  LDG.E.LTC128B.U16 R152, desc[UR36][R8.64+0x2] ;  /* 0x0000022408987981 */ /* 0x000164000c1e1520 */
.L_x_33:
[----:B------:R-:W-:Y:S05]  /*2620*/  BSYNC B1 ;  /* 0x0000000000017941 */ /* 0x000fea0003800000 */
.L_x_32:
[----:B-----5:R-:W-:Y:S01]  /*2630*/  IMAD.U32 R12, R152, 0x10000, RZ ;  /* 0x00010000980c7824 */ /* 0x020fe200078e00ff */
[----:B------:R-:W-:Y:S01]  /*2640*/  ISETP.GT.AND P1, PT, R3, 0x8, PT ;  /* 0x000000080300780c */ /* 0x000fe20003f24270 */
[----:B------:R-:W-:Y:S02]  /*2650*/  BSSY B1, `(.L_x_34) ;  /* 0x0000008000017945 */ /* 0x000fe40003800000 */
[----:B------:R-:W-:Y:S01]  /*2660*/  FMUL R12, R12, R155 ;  /* 0x0000009b0c0c7220 */ /* 0x000fe20000400000 */
[----:B------:R-:W-:-:S03]  /*2670*/  ISETP.GT.AND P2, PT, R0, RZ, P1 ;  /* 0x000000ff0000720c */ /* 0x000fc60000f44270 */
[----:B------:R-:W-:-:S05]  /*2680*/  FFMA R12, R27, R154, R12 ;  /* 0x0000009a1b0c7223 */ /* 0x000fca000000000c */
[----:B------:R-:W-:-:S05]  /*2690*/  F2FP.BF16.F32.PACK_AB R12, RZ, R12 ;  /* 0x0000000cff0c723e */ /* 0x000fca00000010ff */
[----:B------:R3:W-:Y:S01]  /*26a0*/  @P0 STG.E.U16 desc[UR36][R10.64+0x2], R12 ;  /* 0x0000020c0a000986 */ /* 0x0007e2000c101524 */
[----:B------:R-:W-:Y:S05]  /*26b0*/  @!P2 BRA `(.L_x_35) ;  /* 0x000000000004a947 */ /* 0x000fea0003800000 */
[----:B------:R4:W5:Y:S02]  /*26c0*/  LDG.E.LTC128B.U16 R152, desc[UR36][R6.64+0x10] ;  /* 0x0000102406987981 */ /* 0x000964000c1e1520 */
.L_x_35:
[----:B------:R-:W-:Y:S05]  /*26d0*/  BSYNC B1 ;  /* 0x0000000000017941 */ /* 0x000fea0003800000 */
.L_x_34:
[----:B---3-5:R-:W-:Y:S01]  /*26e0*/  IMAD.U32 R12, R152, 0x10000, RZ ;  /* 0x00010000980c7824 */ /* 0x028fe200078e00ff */
        /* <DEDUP_REMOVED lines=9> */
.L_x_37:
[----:B------:R-:W-:Y:S05]  /*2780*/  BSYNC B1 ;  /* 0x0000000000017941 */ /* 0x000fea0003800000 */
.L_x_36:
[----:B-----5:R-:W-:Y:S01]  /*2790*/  IMAD.U32 R12, R152, 0x10000, RZ ;  /* 0x00010000980c7824 */ /* 0x020fe200078e00ff */
[----:B------:R-:W-:Y:S01]  /*27a0*/  ISETP.GT.AND P1, PT, R0, 0x8, P1 ;  /* 0x000000080000780c */ /* 0x000fe20000f24270 */
[----:B------:R-:W-:Y:S02]  /*27b0*/  BSSY B1, `(.L_x_38) ;  /* 0x0000007000017945 */ /* 0x000fe40003800000 */
[----:B------:R-:W-:-:S04]  /*27c0*/  FMUL R12, R12, R155 ;  /* 0x0000009b0c0c7220 */ /* 0x000fc80000400000 */
[----:B------:R-:W-:-:S05]  /*27d0*/  FFMA R12, R29, R154, R12 ;  /* 0x0000009a1d0c7223 */ /* 0x000fca000000000c */
[----:B------:R-:W-:-:S05]  /*27e0*/  F2FP.BF16.F32.PACK_AB R12, RZ, R12 ;  /* 0x0000000cff0c723e */ /* 0x000fca00000010ff */
[----:B------:R0:W-:Y:S01]  /*27f0*/  @P3 STG.E.U16 desc[UR36][R4.64+0x12], R12 ;  /* 0x0000120c04003986 */ /* 0x0001e2000c101524 */
[----:B------:R-:W-:Y:S05]  /*2800*/  @!P1 BRA `(.L_x_39) ;  /* 0x0000000000049947 */ /* 0x000fea0003800000 */
[----:B------:R0:W5:Y:S02]  /*2810*/  LDG.E.LTC128B.U16 R152, desc[UR36][R8.64+0x10] ;  /* 0x0000102408987981 */ /* 0x000164000c1e1520 */
.L_x_39:
[----:B------:R-:W-:Y:S05]  /*2820*/  BSYNC B1 ;  /* 0x0000000000017941 */ /* 0x000fea0003800000 */
.L_x_38:
[----:B0----5:R-:W-:Y:S01]  /*2830*/  IMAD.U32 R12, R152, 0x10000, RZ ;  /* 0x00010000980c7824 */ /* 0x021fe200078e00ff */
[----:B------:R-:W-:Y:S01]  /*2840*/  ISETP.GT.AND P0, PT, R0, 0x8, P0 ;  /* 0x000000080000780c */ /* 0x000fe20000704270 */
[----:B------:R-:W-:Y:S02]  /*2850*/  BSSY B1, `(.L_x_40) ;  /* 0x0000007000017945 */ /* 0x000fe40003800000 */
[----:B---3--:R-:W-:-:S04]  /*2860*/  FMUL R13, R12, R155 ;  /* 0x0000009b0c0d7220 */ /* 0x008fc80000400000 */
[----:B------:R-:W-:-:S05]  /*2870*/  FFMA R13, R30, R154, R13 ;  /* 0x0000009a1e0d7223 */ /* 0x000fca000000000d */
[----:B------:R-:W-:-:S05]  /*2880*/  F2FP.BF16.F32.PACK_AB R13, RZ, R13 ;  /* 0x0000000dff0d723e */ /* 0x000fca00000010ff */
[----:B------:R0:W-:Y:S01]  /*2890*/  @P1 STG.E.U16 desc[UR36][R10.64+0x10], R13 ;  /* 0x0000100d0a001986 */ /* 0x0001e2000c101524 */
[----:B------:R-:W-:Y:S05]  /*28a0*/  @!P0 BRA `(.L_x_41) ;  /* 0x0000000000048947 */ /* 0x000fea0003800000 */
[----:B------:R3:W5:Y:S02]  /*28b0*/  LDG.E.LTC128B.U16 R152, desc[UR36][R8.64+0x12] ;  /* 0x0000122408987981 */ /* 0x000764000c1e1520 */
.L_x_41:
[----:B------:R-:W-:Y:S05]  /*28c0*/  BSYNC B1 ;  /* 0x0000000000017941 */ /* 0x000fea0003800000 */
.L_x_40:
        /* <DEDUP_REMOVED lines=10> */
.L_x_43:
[----:B------:R-:W-:Y:S05]  /*2970*/  BSYNC B1 ;  /* 0x0000000000017941 */ /* 0x000fea0003800000 */
.L_x_42:
[----:B0----5:R-:W-:Y:S01]  /*2980*/  IMAD.U32 R12, R152, 0x10000, RZ ;  /* 0x00010000980c7824 */ /* 0x021fe200078e00ff */
        /* <DEDUP_REMOVED lines=9> */
.L_x_45:
[----:B------:R-:W-:Y:S05]  /*2a20*/  BSYNC B1 ;  /* 0x0000000000017941 */ /* 0x000fea0003800000 */
.L_x_44:
        /* <DEDUP_REMOVED lines=9> */
.L_x_47:
[----:B------:R-:W-:Y:S05]  /*2ac0*/  BSYNC B1 ;  /* 0x0000000000017941 */ /* 0x000fea0003800000 */
.L_x_46:
[----:B0----5:R-:W-:Y:S01]  /*2ad0*/  IMAD.U32 R12, R152, 0x10000, RZ ;  /* 0x00010000980c7824 */ /* 0x021fe200078e00ff */
        /* <DEDUP_REMOVED lines=8> */
.L_x_49:
[----:B------:R-:W-:Y:S05]  /*2b60*/  BSYNC B1 ;  /* 0x0000000000017941 */ /* 0x000fea0003800000 */
.L_x_48:
        /* <DEDUP_REMOVED lines=10> */
.L_x_51:
[----:B------:R-:W-:Y:S05]  /*2c10*/  BSYNC B1 ;  /* 0x0000000000017941 */ /* 0x000fea0003800000 */
.L_x_50:
        /* <DEDUP_REMOVED lines=10> */
.L_x_53:
[----:B------:R-:W-:Y:S05]  /*2cc0*/  BSYNC B1 ;  /* 0x0000000000017941 */ /* 0x000fea0003800000 */
.L_x_52:
        /* <DEDUP_REMOVED lines=9> */
.L_x_55:
[----:B------:R-:W-:Y:S05]  /*2d60*/  BSYNC B1 ;  /* 0x0000000000017941 */ /* 0x000fea0003800000 */
.L_x_54:
        /* <DEDUP_REMOVED lines=9> */
.L_x_57:
[----:B------:R-:W-:Y:S05]  /*2e00*/  BSYNC B1 ;  /* 0x0000000000017941 */ /* 0x000fea0003800000 */
.L_x_56:
        /* <DEDUP_REMOVED lines=10> */
.L_x_59:
[----:B------:R-:W-:Y:S05]  /*2eb0*/  BSYNC B1 ;  /* 0x0000000000017941 */ /* 0x000fea0003800000 */
.L_x_58:
        /* <DEDUP_REMOVED lines=10> */
.L_x_61:
[----:B------:R-:W-:Y:S05]  /*2f60*/  BSYNC B1 ;  /* 0x0000000000017941 */ /* 0x000fea0003800000 */
.L_x_60:
        /* <DEDUP_REMOVED lines=9> */
.L_x_63:
[----:B------:R-:W-:Y:S05]  /*3000*/  BSYNC B1 ;  /* 0x0000000000017941 */ /* 0x000fea0003800000 */
.L_x_62:
        /* <DEDUP_REMOVED lines=9> */
.L_x_65:
[----:B------:R-:W-:Y:S05]  /*30a0*/  BSYNC B1 ;  /* 0x0000000000017941 */ /* 0x000fea0003800000 */
.L_x_64:
        /* <DEDUP_REMOVED lines=10> */
.L_x_67:
[----:B------:R-:W-:Y:S05]  /*3150*/  BSYNC B1 ;  /* 0x0000000000017941 */ /* 0x000fea0003800000 */
.L_x_66:
        /* <DEDUP_REMOVED lines=10> */
.L_x_69:
[----:B------:R-:W-:Y:S05]  /*3200*/  BSYNC B1 ;  /* 0x0000000000017941 */ /* 0x000fea0003800000 */
.L_x_68:
        /* <DEDUP_REMOVED lines=9> */
.L_x_71:
[----:B------:R-:W-:Y:S05]  /*32a0*/  BSYNC B1 ;  /* 0x0000000000017941 */ /* 0x000fea0003800000 */
.L_x_70:
        /* <DEDUP_REMOVED lines=9> */
.L_x_73:
[----:B------:R-:W-:Y:S05]  /*3340*/  BSYNC B1 ;  /* 0x0000000000017941 */ /* 0x000fea0003800000 */
.L_x_72:
        /* <DEDUP_REMOVED lines=10> */
.L_x_75:
[----:B------:R-:W-:Y:S05]  /*33f0*/  BSYNC B1 ;  /* 0x0000000000017941 */ /* 0x000fea0003800000 */
.L_x_74:
        /* <DEDUP_REMOVED lines=10> */
.L_x_77:
[----:B------:R-:W-:Y:S05]  /*34a0*/  BSYNC B1 ;  /* 0x0000000000017941 */ /* 0x000fea0003800000 */
.L_x_76:
        /* <DEDUP_REMOVED lines=9> */
.L_x_79:
[----:B------:R-:W-:Y:S05]  /*3540*/  BSYNC B1 ;  /* 0x0000000000017941 */ /* 0x000fea0003800000 */
.L_x_78:
        /* <DEDUP_REMOVED lines=9> */
.L_x_81:
[----:B------:R-:W-:Y:S05]  /*35e0*/  BSYNC B1 ;  /* 0x0000000000017941 */ /* 0x000fea0003800000 */
.L_x_80:
        /* <DEDUP_REMOVED lines=10> */
.L_x_83:
[----:B------:R-:W-:Y:S05]  /*3690*/  BSYNC B1 ;  /* 0x0000000000017941 */ /* 0x000fea0003800000 */
.L_x_82:
        /* <DEDUP_REMOVED lines=10> */
.L_x_85:
[----:B------:R-:W-:Y:S05]  /*3740*/  BSYNC B1 ;  /* 0x0000000000017941 */ /* 0x000fea0003800000 */
.L_x_84:
        /* <DEDUP_REMOVED lines=9> */
.L_x_87:
[----:B------:R-:W-:Y:S05]  /*37e0*/  BSYNC B1 ;  /* 0x0000000000017941 */ /* 0x000fea0003800000 */
.L_x_86:
        /* <DEDUP_REMOVED lines=9> */
.L_x_89:
[----:B------:R-:W-:Y:S05]  /*3880*/  BSYNC B1 ;  /* 0x0000000000017941 */ /* 0x000fea0003800000 */
.L_x_88:
        /* <DEDUP_REMOVED lines=10> */
.L_x_91:
[----:B------:R-:W-:Y:S05]  /*3930*/  BSYNC B1 ;  /* 0x0000000000017941 */ /* 0x000fea0003800000 */
.L_x_90:
        /* <DEDUP_REMOVED lines=10> */
.L_x_93:
[----:B------:R-:W-:Y:S05]  /*39e0*/  BSYNC B1 ;  /* 0x0000000000017941 */ /* 0x000fea0003800000 */
.L_x_92:
        /* <DEDUP_REMOVED lines=9> */
.L_x_95:
[----:B------:R-:W-:Y:S05]  /*3a80*/  BSYNC B1 ;  /* 0x0000000000017941 */ /* 0x000fea0003800000 */
.L_x_94:
        /* <DEDUP_REMOVED lines=9> */
.L_x_97:
[----:B------:R-:W-:Y:S05]  /*3b20*/  BSYNC B1 ;  /* 0x0000000000017941 */ /* 0x000fea0003800000 */
.L_x_96:
        /* <DEDUP_REMOVED lines=10> */
.L_x_99:
[----:B------:R-:W-:Y:S05]  /*3bd0*/  BSYNC B1 ;  /* 0x0000000000017941 */ /* 0x000fea0003800000 */
.L_x_98:
        /* <DEDUP_REMOVED lines=10> */
.L_x_101:
[----:B------:R-:W-:Y:S05]  /*3c80*/  BSYNC B1 ;  /* 0x0000000000017941 */ /* 0x000fea0003800000 */
.L_x_100:
        /* <DEDUP_REMOVED lines=9> */
.L_x_103:
[----:B------:R-:W-:Y:S05]  /*3d20*/  BSYNC B1 ;  /* 0x0000000000017941 */ /* 0x000fea0003800000 */
.L_x_102:
        /* <DEDUP_REMOVED lines=9> */
.L_x_105:
[----:B------:R-:W-:Y:S05]  /*3dc0*/  BSYNC B1 ;  /* 0x0000000000017941 */ /* 0x000fea0003800000 */
.L_x_104:
        /* <DEDUP_REMOVED lines=10> */
.L_x_107:
[----:B------:R-:W-:Y:S05]  /*3e70*/  BSYNC B1 ;  /* 0x0000000000017941 */ /* 0x000fea0003800000 */
.L_x_106:
        /* <DEDUP_REMOVED lines=10> */
.L_x_109:
[----:B------:R-:W-:Y:S05]  /*3f20*/  BSYNC B1 ;  /* 0x0000000000017941 */ /* 0x000fea0003800000 */
.L_x_108:
        /* <DEDUP_REMOVED lines=9> */
.L_x_111:
[----:B------:R-:W-:Y:S05]  /*3fc0*/  BSYNC B1 ;  /* 0x0000000000017941 */ /* 0x000fea0003800000 */
.L_x_110:
        /* <DEDUP_REMOVED lines=9> */
.L_x_113:
[----:B------:R-:W-:Y:S05]  /*4060*/  BSYNC B1 ;  /* 0x0000000000017941 */ /* 0x000fea0003800000 */
.L_x_112:
        /* <DEDUP_REMOVED lines=10> */
.L_x_115:
[----:B------:R-:W-:Y:S05]  /*4110*/  BSYNC B1 ;  /* 0x0000000000017941 */ /* 0x000fea0003800000 */
.L_x_114:
        /* <DEDUP_REMOVED lines=10> */
.L_x_117:
[----:B------:R-:W-:Y:S05]  /*41c0*/  BSYNC B1 ;  /* 0x0000000000017941 */ /* 0x000fea0003800000 */
.L_x_116:
        /* <DEDUP_REMOVED lines=9> */
.L_x_119:
[----:B------:R-:W-:Y:S05]  /*4260*/  BSYNC B1 ;  /* 0x0000000000017941 */ /* 0x000fea0003800000 */
.L_x_118:
        /* <DEDUP_REMOVED lines=9> */
.L_x_121:
[----:B------:R-:W-:Y:S05]  /*4300*/  BSYNC B1 ;  /* 0x0000000000017941 */ /* 0x000fea0003800000 */
.L_x_120:
        /* <DEDUP_REMOVED lines=10> */
.L_x_123:
[----:B------:R-:W-:Y:S05]  /*43b0*/  BSYNC B1 ;  /* 0x0000000000017941 */ /* 0x000fea0003800000 */
.L_x_122:
        /* <DEDUP_REMOVED lines=10> */
.L_x_125:
[----:B------:R-:W-:Y:S05]  /*4460*/  BSYNC B1 ;  /* 0x0000000000017941 */ /* 0x000fea0003800000 */
.L_x_124:
        /* <DEDUP_REMOVED lines=9> */
.L_x_127:
[----:B------:R-:W-:Y:S05]  /*4500*/  BSYNC B1 ;  /* 0x0000000000017941 */ /* 0x000fea0003800000 */
.L_x_126:
        /* <DEDUP_REMOVED lines=9> */
.L_x_129:
[----:B------:R-:W-:Y:S05]  /*45a0*/  BSYNC B1 ;  /* 0x0000000000017941 */ /* 0x000fea0003800000 */
.L_x_128:
        /* <DEDUP_REMOVED lines=10> */
.L_x_131:
[----:B------:R-:W-:Y:S05]  /*4650*/  BSYNC B1 ;  /* 0x0000000000017941 */ /* 0x000fea0003800000 */
.L_x_130:
        /* <DEDUP_REMOVED lines=10> */
.L_x_133:
[----:B------:R-:W-:Y:S05]  /*4700*/  BSYNC B1 ;  /* 0x0000000000017941 */ /* 0x000fea0003800000 */
.L_x_132:
        /* <DEDUP_REMOVED lines=9> */
.L_x_135:
[----:B------:R-:W-:Y:S05]  /*47a0*/  BSYNC B1 ;  /* 0x0000000000017941 */ /* 0x000fea0003800000 */
.L_x_134:
        /* <DEDUP_REMOVED lines=9> */
.L_x_137:
[----:B------:R-:W-:Y:S05]  /*4840*/  BSYNC B1 ;  /* 0x0000000000017941 */ /* 0x000fea0003800000 */
.L_x_136:
        /* <DEDUP_REMOVED lines=10> */
.L_x_139:
[----:B------:R-:W-:Y:S05]  /*48f0*/  BSYNC B1 ;  /* 0x0000000000017941 */ /* 0x000fea0003800000 */
.L_x_138:
        /* <DEDUP_REMOVED lines=10> */
.L_x_141:
[----:B------:R-:W-:Y:S05]  /*49a0*/  BSYNC B1 ;  /* 0x0000000000017941 */ /* 0x000fea0003800000 */
.L_x_140:
        /* <DEDUP_REMOVED lines=9> */
.L_x_143:
[----:B------:R-:W-:Y:S05]  /*4a40*/  BSYNC B1 ;  /* 0x0000000000017941 */ /* 0x000fea0003800000 */
.L_x_142:
        /* <DEDUP_REMOVED lines=9> */
.L_x_145:
[----:B------:R-:W-:Y:S05]  /*4ae0*/  BSYNC B1 ;  /* 0x0000000000017941 */ /* 0x000fea0003800000 */
.L_x_144:
        /* <DEDUP_REMOVED lines=10> */
.L_x_147:
[----:B------:R-:W-:Y:S05]  /*4b90*/  BSYNC B1 ;  /* 0x0000000000017941 */ /* 0x000fea0003800000 */
.L_x_146:
        /* <DEDUP_REMOVED lines=10> */
.L_x_149:
[----:B------:R-:W-:Y:S05]  /*4c40*/  BSYNC B1 ;  /* 0x0000000000017941 */ /* 0x000fea0003800000 */
.L_x_148:
        /* <DEDUP_REMOVED lines=9> */
.L_x_151:
[----:B------:R-:W-:Y:S05]  /*4ce0*/  BSYNC B1 ;  /* 0x0000000000017941 */ /* 0x000fea0003800000 */
.L_x_150:
        /* <DEDUP_REMOVED lines=9> */
.L_x_153:
[----:B------:R-:W-:Y:S05]  /*4d80*/  BSYNC B1 ;  /* 0x0000000000017941 */ /* 0x000fea0003800000 */
.L_x_152:
        /* <DEDUP_REMOVED lines=10> */
.L_x_155:
[----:B------:R-:W-:Y:S05]  /*4e30*/  BSYNC B1 ;  /* 0x0000000000017941 */ /* 0x000fea0003800000 */
.L_x_154:
        /* <DEDUP_REMOVED lines=10> */
.L_x_157:
[----:B------:R-:W-:Y:S05]  /*4ee0*/  BSYNC B1 ;  /* 0x0000000000017941 */ /* 0x000fea0003800000 */
.L_x_156:
        /* <DEDUP_REMOVED lines=9> */
.L_x_159:
[----:B------:R-:W-:Y:S05]  /*4f80*/  BSYNC B1 ;  /* 0x0000000000017941 */ /* 0x000fea0003800000 */
.L_x_158:
        /* <DEDUP_REMOVED lines=9> */
.L_x_161:
[----:B------:R-:W-:Y:S05]  /*5020*/  BSYNC B1 ;  /* 0x0000000000017941 */ /* 0x000fea0003800000 */
.L_x_160:
        /* <DEDUP_REMOVED lines=10> */
.L_x_163:
[----:B------:R-:W-:Y:S05]  /*50d0*/  BSYNC B1 ;  /* 0x0000000000017941 */ /* 0x000fea0003800000 */
.L_x_162:
        /* <DEDUP_REMOVED lines=10> */
.L_x_165:
[----:B------:R-:W-:Y:S05]  /*5180*/  BSYNC B1 ;  /* 0x0000000000017941 */ /* 0x000fea0003800000 */
.L_x_164:
        /* <DEDUP_REMOVED lines=9> */
.L_x_167:
[----:B------:R-:W-:Y:S05]  /*5220*/  BSYNC B1 ;  /* 0x0000000000017941 */ /* 0x000fea0003800000 */
.L_x_166:
        /* <DEDUP_REMOVED lines=9> */
.L_x_169:
[----:B------:R-:W-:Y:S05]  /*52c0*/  BSYNC B1 ;  /* 0x0000000000017941 */ /* 0x000fea0003800000 */
.L_x_168:
        /* <DEDUP_REMOVED lines=10> */
.L_x_171:
[----:B------:R-:W-:Y:S05]  /*5370*/  BSYNC B1 ;  /* 0x0000000000017941 */ /* 0x000fea0003800000 */
.L_x_170:
        /* <DEDUP_REMOVED lines=10> */
.L_x_173:
[----:B------:R-:W-:Y:S05]  /*5420*/  BSYNC B1 ;  /* 0x0000000000017941 */ /* 0x000fea0003800000 */
.L_x_172:
        /* <DEDUP_REMOVED lines=9> */
.L_x_175:
[----:B------:R-:W-:Y:S05]  /*54c0*/  BSYNC B1 ;  /* 0x0000000000017941 */ /* 0x000fea0003800000 */
.L_x_174:
        /* <DEDUP_REMOVED lines=9> */
.L_x_177:
[----:B------:R-:W-:Y:S05]  /*5560*/  BSYNC B1 ;  /* 0x0000000000017941 */ /* 0x000fea0003800000 */
.L_x_176:
        /* <DEDUP_REMOVED lines=10> */
.L_x_179:
[----:B------:R-:W-:Y:S05]  /*5610*/  BSYNC B1 ;  /* 0x0000000000017941 */ /* 0x000fea0003800000 */
.L_x_178:
        /* <DEDUP_REMOVED lines=10> */
.L_x_181:
[----:B------:R-:W-:Y:S05]  /*56c0*/  BSYNC B1 ;  /* 0x0000000000017941 */ /* 0x000fea0003800000 */
.L_x_180:
        /* <DEDUP_REMOVED lines=9> */
.L_x_183:
[----:B------:R-:W-:Y:S05]  /*5760*/  BSYNC B1 ;  /* 0x0000000000017941 */ /* 0x000fea0003800000 */
.L_x_182:
        /* <DEDUP_REMOVED lines=9> */
.L_x_185:
[----:B------:R-:W-:Y:S05]  /*5800*/  BSYNC B1 ;  /* 0x0000000000017941 */ /* 0x000fea0003800000 */
.L_x_184:
        /* <DEDUP_REMOVED lines=10> */
.L_x_187:
[----:B------:R-:W-:Y:S05]  /*58b0*/  BSYNC B1 ;  /* 0x0000000000017941 */ /* 0x000fea0003800000 */
.L_x_186:
        /* <DEDUP_REMOVED lines=10> */
.L_x_189:
[----:B------:R-:W-:Y:S05]  /*5960*/  BSYNC B1 ;  /* 0x0000000000017941 */ /* 0x000fea0003800000 */
.L_x_188:
        /* <DEDUP_REMOVED lines=9> */
.L_x_191:
[----:B------:R-:W-:Y:S05]  /*5a00*/  BSYNC B1 ;  /* 0x0000000000017941 */ /* 0x000fea0003800000 */
.L_x_190:
        /* <DEDUP_REMOVED lines=9> */
.L_x_193:
[----:B------:R-:W-:Y:S05]  /*5aa0*/  BSYNC B1 ;  /* 0x0000000000017941 */ /* 0x000fea0003800000 */
.L_x_192:
        /* <DEDUP_REMOVED lines=10> */
.L_x_195:
[----:B------:R-:W-:Y:S05]  /*5b50*/  BSYNC B1 ;  /* 0x0000000000017941 */ /* 0x000fea0003800000 */
.L_x_194:
        /* <DEDUP_REMOVED lines=10> */
.L_x_197:
[----:B------:R-:W-:Y:S05]  /*5c00*/  BSYNC B1 ;  /* 0x0000000000017941 */ /* 0x000fea0003800000 */
.L_x_196:
        /* <DEDUP_REMOVED lines=9> */
.L_x_199:
[----:B------:R-:W-:Y:S05]  /*5ca0*/  BSYNC B1 ;  /* 0x0000000000017941 */ /* 0x000fea0003800000 */
.L_x_198:
        /* <DEDUP_REMOVED lines=9> */
.L_x_201:
[----:B------:R-:W-:Y:S05]  /*5d40*/  BSYNC B1 ;  /* 0x0000000000017941 */ /* 0x000fea0003800000 */
.L_x_200:
        /* <DEDUP_REMOVED lines=10> */
.L_x_203:
[----:B------:R-:W-:Y:S05]  /*5df0*/  BSYNC B1 ;  /* 0x0000000000017941 */ /* 0x000fea0003800000 */
.L_x_202:
        /* <DEDUP_REMOVED lines=10> */
.L_x_205:
[----:B------:R-:W-:Y:S05]  /*5ea0*/  BSYNC B1 ;  /* 0x0000000000017941 */ /* 0x000fea0003800000 */
.L_x_204:
        /* <DEDUP_REMOVED lines=9> */
.L_x_207:
[----:B------:R-:W-:Y:S05]  /*5f40*/  BSYNC B1 ;  /* 0x0000000000017941 */ /* 0x000fea0003800000 */
.L_x_206:
        /* <DEDUP_REMOVED lines=9> */
.L_x_209:
[----:B------:R-:W-:Y:S05]  /*5fe0*/  BSYNC B1 ;  /* 0x0000000000017941 */ /* 0x000fea0003800000 */
.L_x_208:
        /* <DEDUP_REMOVED lines=10> */
.L_x_211:
[----:B------:R-:W-:Y:S05]  /*6090*/  BSYNC B1 ;  /* 0x0000000000017941 */ /* 0x000fea0003800000 */
.L_x_210:
        /* <DEDUP_REMOVED lines=10> */
.L_x_213:
[----:B------:R-:W-:Y:S05]  /*6140*/  BSYNC B1 ;  /* 0x0000000000017941 */ /* 0x000fea0003800000 */
.L_x_212:
        /* <DEDUP_REMOVED lines=9> */
.L_x_215:
[----:B------:R-:W-:Y:S05]  /*61e0*/  BSYNC B1 ;  /* 0x0000000000017941 */ /* 0x000fea0003800000 */
.L_x_214:
        /* <DEDUP_REMOVED lines=9> */
.L_x_217:
[----:B------:R-:W-:Y:S05]  /*6280*/  BSYNC B1 ;  /* 0x0000000000017941 */ /* 0x000fea0003800000 */
.L_x_216:
        /* <DEDUP_REMOVED lines=10> */
.L_x_219:
[----:B------:R-:W-:Y:S05]  /*6330*/  BSYNC B1 ;  /* 0x0000000000017941 */ /* 0x000fea0003800000 */
.L_x_218:
        /* <DEDUP_REMOVED lines=10> */
.L_x_221:
[----:B------:R-:W-:Y:S05]  /*63e0*/  BSYNC B1 ;  /* 0x0000000000017941 */ /* 0x000fea0003800000 */
.L_x_220:
        /* <DEDUP_REMOVED lines=9> */
.L_x_223:
[----:B------:R-:W-:Y:S05]  /*6480*/  BSYNC B1 ;  /* 0x0000000000017941 */ /* 0x000fea0003800000 */
.L_x_222:
        /* <DEDUP_REMOVED lines=9> */
.L_x_225:
[----:B------:R-:W-:Y:S05]  /*6520*/  BSYNC B1 ;  /* 0x0000000000017941 */ /* 0x000fea0003800000 */
.L_x_224:
        /* <DEDUP_REMOVED lines=10> */
.L_x_227:
[----:B------:R-:W-:Y:S05]  /*65d0*/  BSYNC B1 ;  /* 0x0000000000017941 */ /* 0x000fea0003800000 */
.L_x_226:
        /* <DEDUP_REMOVED lines=10> */
.L_x_229:
[----:B------:R-:W-:Y:S05]  /*6680*/  BSYNC B1 ;  /* 0x0000000000017941 */ /* 0x000fea0003800000 */
.L_x_228:
        /* <DEDUP_REMOVED lines=9> */
.L_x_231:
[----:B------:R-:W-:Y:S05]  /*6720*/  BSYNC B1 ;  /* 0x0000000000017941 */ /* 0x000fea0003800000 */
.L_x_230:
        /* <DEDUP_REMOVED lines=9> */
.L_x_233:
[----:B------:R-:W-:Y:S05]  /*67c0*/  BSYNC B1 ;  /* 0x0000000000017941 */ /* 0x000fea0003800000 */
.L_x_232:
        /* <DEDUP_REMOVED lines=10> */
.L_x_235:
[----:B------:R-:W-:Y:S05]  /*6870*/  BSYNC B1 ;  /* 0x0000000000017941 */ /* 0x000fea0003800000 */
.L_x_234:
        /* <DEDUP_REMOVED lines=10> */
.L_x_237:
[----:B------:R-:W-:Y:S05]  /*6920*/  BSYNC B1 ;  /* 0x0000000000017941 */ /* 0x000fea0003800000 */
.L_x_236:
        /* <DEDUP_REMOVED lines=9> */
.L_x_239:
[----:B------:R-:W-:Y:S05]  /*69c0*/  BSYNC B1 ;  /* 0x0000000000017941 */ /* 0x000fea0003800000 */
.L_x_238:
        /* <DEDUP_REMOVED lines=9> */
.L_x_241:
[----:B------:R-:W-:Y:S05]  /*6a60*/  BSYNC B1 ;  /* 0x0000000000017941 */ /* 0x000fea0003800000 */
.L_x_240:
        /* <DEDUP_REMOVED lines=10> */
.L_x_243:
[----:B------:R-:W-:Y:S05]  /*6b10*/  BSYNC B1 ;  /* 0x0000000000017941 */ /* 0x000fea0003800000 */
.L_x_242:
        /* <DEDUP_REMOVED lines=10> */
.L_x_245:
[----:B------:R-:W-:Y:S05]  /*6bc0*/  BSYNC B1 ;  /* 0x0000000000017941 */ /* 0x000fea0003800000 */
.L_x_244:
        /* <DEDUP_REMOVED lines=9> */
.L_x_247:
[----:B------:R-:W-:Y:S05]  /*6c60*/  BSYNC B1 ;  /* 0x0000000000017941 */ /* 0x000fea0003800000 */
.L_x_246:
        /* <DEDUP_REMOVED lines=9> */
.L_x_249:
[----:B------:R-:W-:Y:S05]  /*6d00*/  BSYNC B1 ;  /* 0x0000000000017941 */ /* 0x000fea0003800000 */
.L_x_248:
        /* <DEDUP_REMOVED lines=10> */
.L_x_251:
[----:B------:R-:W-:Y:S05]  /*6db0*/  BSYNC B1 ;  /* 0x0000000000017941 */ /* 0x000fea0003800000 */
.L_x_250:
        /* <DEDUP_REMOVED lines=10> */
.L_x_253:
[----:B------:R-:W-:Y:S05]  /*6e60*/  BSYNC B1 ;  /* 0x0000000000017941 */ /* 0x000fea0003800000 */
.L_x_252:
        /* <DEDUP_REMOVED lines=9> */
.L_x_255:
[----:B------:R-:W-:Y:S05]  /*6f00*/  BSYNC B1 ;  /* 0x0000000000017941 */ /* 0x000fea0003800000 */
.L_x_254:
        /* <DEDUP_REMOVED lines=9> */
.L_x_257:
[----:B------:R-:W-:Y:S05]  /*6fa0*/  BSYNC B1 ;  /* 0x0000000000017941 */ /* 0x000fea0003800000 */
.L_x_256:
        /* <DEDUP_REMOVED lines=10> */
.L_x_259:
[----:B------:R-:W-:Y:S05]  /*7050*/  BSYNC B1 ;  /* 0x0000000000017941 */ /* 0x000fea0003800000 */
.L_x_258:
        /* <DEDUP_REMOVED lines=10> */
.L_x_261:
[----:B------:R-:W-:Y:S05]  /*7100*/  BSYNC B1 ;  /* 0x0000000000017941 */ /* 0x000fea0003800000 */
.L_x_260:
        /* <DEDUP_REMOVED lines=9> */
.L_x_263:
[----:B------:R-:W-:Y:S05]  /*71a0*/  BSYNC B1 ;  /* 0x0000000000017941 */ /* 0x000fea0003800000 */
.L_x_262:
        /* <DEDUP_REMOVED lines=9> */
.L_x_265:
[----:B------:R-:W-:Y:S05]  /*7240*/  BSYNC B1 ;  /* 0x0000000000017941 */ /* 0x000fea0003800000 */
.L_x_264:
        /* <DEDUP_REMOVED lines=10> */
.L_x_267:
[----:B------:R-:W-:Y:S05]  /*72f0*/  BSYNC B1 ;  /* 0x0000000000017941 */ /* 0x000fea0003800000 */
.L_x_266:
        /* <DEDUP_REMOVED lines=10> */
.L_x_269:
[----:B------:R-:W-:Y:S05]  /*73a0*/  BSYNC B1 ;  /* 0x0000000000017941 */ /* 0x000fea0003800000 */
.L_x_268:
        /* <DEDUP_REMOVED lines=9> */
.L_x_271:
[----:B------:R-:W-:Y:S05]  /*7440*/  BSYNC B1 ;  /* 0x0000000000017941 */ /* 0x000fea0003800000 */
.L_x_270:
        /* <DEDUP_REMOVED lines=9> */
.L_x_273:
[----:B------:R-:W-:Y:S05]  /*74e0*/  BSYNC B1 ;  /* 0x0000000000017941 */ /* 0x000fea0003800000 */
.L_x_272:
        /* <DEDUP_REMOVED lines=10> */
.L_x_275:
[----:B------:R-:W-:Y:S05]  /*7590*/  BSYNC B1 ;  /* 0x0000000000017941 */ /* 0x000fea0003800000 */
.L_x_274:
        /* <DEDUP_REMOVED lines=10> */
.L_x_277:
[----:B------:R-:W-:Y:S05]  /*7640*/  BSYNC B1 ;  /* 0x0000000000017941 */ /* 0x000fea0003800000 */
.L_x_276:
[----:B01--45:R-:W-:Y:S01]  /*7650*/  IMAD.U32 R6, R152, 0x10000, RZ ;  /* 0x0001000098067824 */ /* 0x033fe200078e00ff */
        /* <DEDUP_REMOVED lines=8> */
.L_x_279:
[----:B------:R-:W-:Y:S05]  /*76e0*/  BSYNC B1 ;  /* 0x0000000000017941 */ /* 0x000fea0003800000 */
.L_x_278:
[----:B0-2--5:R-:W-:Y:S01]  /*76f0*/  IMAD.U32 R4, R152, 0x10000, RZ ;  /* 0x0001000098047824 */ /* 0x025fe200078e00ff */
[----:B------:R-:W-:Y:S01]  /*7700*/  ISETP.GT.AND P0, PT, R0, 0x8, P0 ;  /* 0x000000080000780c */ /* 0x000fe20000704270 */
[----:B------:R-:W-:Y:S01]  /*7710*/  @P1 IMAD.MOV.U32 R5, RZ, RZ, R11 ;  /* 0x000000ffff051224 */ /* 0x000fe200078e000b */
[----:B------:R-:W-:Y:S01]  /*7720*/  BSSY B1, `(.L_x_280) ;  /* 0x0000008000017945 */ /* 0x000fe20003800000 */
[----:B------:R-:W-:Y:S01]  /*7730*/  FMUL R3, R4, R155 ;  /* 0x0000009b04037220 */ /* 0x000fe20000400000 */
[----:B------:R-:W-:-:S03]  /*7740*/  @P1 IMAD.MOV.U32 R4, RZ, RZ, R10 ;  /* 0x000000ffff041224 */ /* 0x000fc600078e000a */
[----:B------:R-:W-:-:S05]  /*7750*/  FFMA R3, R150, R154, R3 ;  /* 0x0000009a96037223 */ /* 0x000fca0000000003 */
[----:B------:R-:W-:-:S05]  /*7760*/  F2FP.BF16.F32.PACK_AB R3, RZ, R3 ;  /* 0x00000003ff03723e */ /* 0x000fca00000010ff */
[----:B------:R0:W-:Y:S01]  /*7770*/  @P1 STG.E.U16 desc[UR36][R4.64+0x1f0], R3 ;  /* 0x0001f00304001986 */ /* 0x0001e2000c101524 */
[----:B------:R-:W-:Y:S05]  /*7780*/  @!P0 BRA `(.L_x_281) ;  /* 0x0000000000048947 */ /* 0x000fea0003800000 */
[----:B------:R2:W5:Y:S02]  /*7790*/  LDG.E.LTC128B.U16 R152, desc[UR36][R8.64+0x1f2] ;  /* 0x0001f22408987981 */ /* 0x000564000c1e1520 */
.L_x_281:
[----:B------:R-:W-:Y:S05]  /*77a0*/  BSYNC B1 ;  /* 0x0000000000017941 */ /* 0x000fea0003800000 */
.L_x_280:
[----:B------:R-:W-:Y:S05]  /*77b0*/  @!P0 BRA `(.L_x_282) ;  /* 0x0000002400308947 */ /* 0x000fea0003800000 */
[----:B-----5:R-:W-:-:S04]  /*77c0*/  IMAD.U32 R152, R152, 0x10000, RZ ;  /* 0x0001000098987824 */ /* 0x020fc800078e00ff */
[----:B------:R-:W-:-:S04]  /*77d0*/  FMUL R152, R152, R155 ;  /* 0x0000009b98987220 */ /* 0x000fc80000400000 */
[----:B------:R-:W-:-:S05]  /*77e0*/  FFMA R152, R151, R154, R152 ;  /* 0x0000009a97987223 */ /* 0x000fca0000000098 */
[----:B------:R-:W-:-:S05]  /*77f0*/  F2FP.BF16.F32.PACK_AB R152, RZ, R152 ;  /* 0x00000098ff98723e */ /* 0x000fca00000010ff */
[----:B------:R4:W-:Y:S01]  /*7800*/  STG.E.U16 desc[UR36][R10.64+0x1f2], R152 ;  /* 0x0001f2980a007986 */ /* 0x0009e2000c101524 */
[----:B------:R-:W-:Y:S05]  /*7810*/  BRA `(.L_x_282) ;  /* 0x0000002400187947 */ /* 0x000fea0003800000 */
.L_x_29:
[----:B------:R-:W-:Y:S01]  /*7820*/  ISETP.GT.AND P0, PT, R3, 0x1, PT ;  /* 0x000000010300780c */ /* 0x000fe20003f04270 */
[----:B------:R-:W-:Y:S01]  /*7830*/  ULDC.64 UR4, c[0x0][0x5c0] ;  /* 0x0001700000047ab9 */ /* 0x000fe20000000a00 */
[-C--:B------:R-:W-:Y:S01]  /*7840*/  FMUL R24, R24, R154.reuse ;  /* 0x0000009a18187220 */ /* 0x080fe20000400000 */
[-C--:B------:R-:W-:Y:S01]  /*7850*/  FMUL R25, R25, R154.reuse ;  /* 0x0000009a19197220 */ /* 0x080fe20000400000 */
[----:B------:R-:W-:Y:S01]  /*7860*/  ISETP.GT.AND P3, PT, R0, RZ, P0 ;  /* 0x000000ff0000720c */ /* 0x000fe20000764270 */
[-C--:B------:R-:W-:Y:S01]  /*7870*/  FMUL R26, R26, R154.reuse ;  /* 0x0000009a1a1a7220 */ /* 0x080fe20000400000 */
[----:B------:R-:W-:Y:S01]  /*7880*/  LEA R4, P4, R160, UR4, 0x1 ;  /* 0x00000004a0047c11 */ /* 0x000fe2000f8808ff */
[----:B------:R-:W-:Y:S01]  /*7890*/  FMUL R27, R27, R154 ;  /* 0x0000009a1b1b7220 */ /* 0x000fe20000400000 */
[----:B------:R-:W-:Y:S01]  /*78a0*/  F2FP.BF16.F32.PACK_AB R24, RZ, R24 ;  /* 0x00000018ff18723e */ /* 0x000fe200000010ff */
[-C--:B------:R-:W-:Y:S01]  /*78b0*/  FMUL R28, R28, R154.reuse ;  /* 0x0000009a1c1c7220 */ /* 0x080fe20000400000 */
[----:B------:R-:W-:Y:S01]  /*78c0*/  LEA.HI.X R5, R160, UR5, R169, 0x1, P4 ;  /* 0x00000005a0057c11 */ /* 0x000fe2000a0f0ca9 */
[-C--:B------:R-:W-:Y:S01]  /*78d0*/  FMUL R29, R29, R154.reuse ;  /* 0x0000009a1d1d7220 */ /* 0x080fe20000400000 */
[----:B------:R-:W-:Y:S01]  /*78e0*/  F2FP.BF16.F32.PACK_AB R25, RZ, R25 ;  /* 0x00000019ff19723e */ /* 0x000fe200000010ff */
[-C--:B------:R-:W-:Y:S01]  /*78f0*/  FMUL R30, R30, R154.reuse ;  /* 0x0000009a1e1e7220 */ /* 0x080fe20000400000 */
[----:B------:R-:W-:Y:S01]  /*7900*/  SHF.L.U64.HI R11, R10, 0x4, R11 ;  /* 0x000000040a0b7819 */ /* 0x000fe2000001020b */
[----:B------:R-:W-:Y:S01]  /*7910*/  @P1 STG.E.U16 desc[UR36][R4.64], R24 ;  /* 0x0000001804001986 */ /* 0x000fe2000c101524 */
[----:B------:R-:W-:Y:S01]  /*7920*/  ISETP.GT.AND P1, PT, R3, 0x8, PT ;  /* 0x000000080300780c */ /* 0x000fe20003f24270 */
[----:B------:R-:W-:Y:S01]  /*7930*/  FMUL R31, R31, R154 ;  /* 0x0000009a1f1f7220 */ /* 0x000fe20000400000 */
[----:B------:R-:W-:Y:S01]  /*7940*/  ISETP.GT.AND P4, PT, R0, 0x8, P0 ;  /* 0x000000080000780c */ /* 0x000fe20000784270 */
[----:B------:R-:W-:Y:S01]  /*7950*/  @P3 STG.E.U16 desc[UR36][R4.64+0x2], R25 ;  /* 0x0000021904003986 */ /* 0x000fe2000c101524 */
[----:B------:R-:W-:Y:S01]  /*7960*/  LEA R6, P3, R10, R4, 0x4 ;  /* 0x000000040a067211 */ /* 0x000fe200078620ff */
[-C--:B------:R-:W-:Y:S01]  /*7970*/  FMUL R32, R32, R154.reuse ;  /* 0x0000009a20207220 */ /* 0x080fe20000400000 */
[C---:B------:R-:W-:Y:S01]  /*7980*/  ISETP.GT.AND P2, PT, R0.reuse, 0x8, P2 ;  /* 0x000000080000780c */ /* 0x040fe20001744270 */
[-C--:B------:R-:W-:Y:S01]  /*7990*/  FMUL R33, R33, R154.reuse ;  /* 0x0000009a21217220 */ /* 0x080fe20000400000 */
[----:B------:R-:W-:Y:S01]  /*79a0*/  ISETP.GT.AND P0, PT, R3, 0x9, PT ;  /* 0x000000090300780c */ /* 0x000fe20003f04270 */
[----:B------:R-:W-:Y:S01]  /*79b0*/  IMAD.X R7, R11, 0x1, R5, P3 ;  /* 0x000000010b077824 */ /* 0x000fe200018e0605 */
[----:B------:R-:W-:Y:S01]  /*79c0*/  ISETP.GT.AND P5, PT, R0, RZ, P1 ;  /* 0x000000ff0000720c */ /* 0x000fe20000fa4270 */
[-C--:B------:R-:W-:Y:S01]  /*79d0*/  FMUL R34, R34, R154.reuse ;  /* 0x0000009a22227220 */ /* 0x080fe20000400000 */
[----:B------:R-:W-:Y:S01]  /*79e0*/  ISETP.GT.AND P3, PT, R0, RZ, P0 ;  /* 0x000000ff0000720c */ /* 0x000fe20000764270 */
[----:B------:R-:W-:Y:S01]  /*79f0*/  FMUL R35, R35, R154 ;  /* 0x0000009a23237220 */ /* 0x000fe20000400000 */
[----:B------:R-:W-:Y:S01]  /*7a00*/  F2FP.BF16.F32.PACK_AB R26, RZ, R26 ;  /* 0x0000001aff1a723e */ /* 0x000fe200000010ff */
[-C--:B------:R-:W-:Y:S01]  /*7a10*/  FMUL R36, R36, R154.reuse ;  /* 0x0000009a24247220 */ /* 0x080fe20000400000 */
[----:B------:R-:W-:Y:S01]  /*7a20*/  F2FP.BF16.F32.PACK_AB R27, RZ, R27 ;  /* 0x0000001bff1b723e */ /* 0x000fe200000010ff */
[----:B------:R-:W-:Y:S01]  /*7a30*/  FMUL R37, R37, R154 ;  /* 0x0000009a25257220 */ /* 0x000fe20000400000 */
[----:B------:R-:W-:Y:S01]  /*7a40*/  F2FP.BF16.F32.PACK_AB R28, RZ, R28 ;  /* 0x0000001cff1c723e */ /* 0x000fe200000010ff */
[----:B------:R-:W-:Y:S01]  /*7a50*/  @P2 STG.E.U16 desc[UR36][R6.64], R26 ;  /* 0x0000001a06002986 */ /* 0x000fe2000c101524 */
[----:B------:R-:W-:Y:S01]  /*7a60*/  F2FP.BF16.F32.PACK_AB R29, RZ, R29 ;  /* 0x0000001dff1d723e */ /* 0x000fe200000010ff */
[-C--:B------:R-:W-:Y:S01]  /*7a70*/  FMUL R38, R38, R154.reuse ;  /* 0x0000009a26267220 */ /* 0x080fe20000400000 */
[C---:B------:R-:W-:Y:S01]  /*7a80*/  ISETP.GT.AND P2, PT, R0.reuse, 0x8, P1 ;  /* 0x000000080000780c */ /* 0x040fe20000f44270 */
[----:B------:R-:W-:Y:S01]  /*7a90*/  @P4 STG.E.U16 desc[UR36][R6.64+0x2], R27 ;  /* 0x0000021b06004986 */ /* 0x000fe2000c101524 */
[----:B------:R-:W-:Y:S01]  /*7aa0*/  ISETP.GT.AND P1, PT, R3, 0x10, PT ;  /* 0x000000100300780c */ /* 0x000fe20003f24270 */
[----:B------:R-:W-:Y:S01]  /*7ab0*/  FMUL R39, R39, R154 ;  /* 0x0000009a27277220 */ /* 0x000fe20000400000 */
[----:B------:R-:W-:Y:S01]  /*7ac0*/  F2FP.BF16.F32.PACK_AB R30, RZ, R30 ;  /* 0x0000001eff1e723e */ /* 0x000fe200000010ff */
[----:B------:R-:W-:Y:S01]  /*7ad0*/  @P5 STG.E.U16 desc[UR36][R4.64+0x10], R28 ;  /* 0x0000101c04005986 */ /* 0x000fe2000c101524 */
[----:B------:R-:W-:Y:S01]  /*7ae0*/  ISETP.GT.AND P4, PT, R0, RZ, P1 ;  /* 0x000000ff0000720c */ /* 0x000fe20000f84270 */
[-C--:B------:R-:W-:Y:S01]  /*7af0*/  FMUL R40, R40, R154.reuse ;  /* 0x0000009a28287220 */ /* 0x080fe20000400000 */
[----:B------:R-:W-:Y:S01]  /*7b00*/  F2FP.BF16.F32.PACK_AB R31, RZ, R31 ;  /* 0x0000001fff1f723e */ /* 0x000fe200000010ff */
[----:B------:R-:W-:Y:S01]  /*7b10*/  @P3 STG.E.U16 desc[UR36][R4.64+0x12], R29 ;  /* 0x0000121d04003986 */ /* 0x000fe2000c101524 */
[----:B------:R-:W-:Y:S01]  /*7b20*/  ISETP.GT.AND P3, PT, R0, 0x8, P0 ;  /* 0x000000080000780c */ /* 0x000fe20000764270 */
[----:B------:R-:W-:Y:S01]  /*7b30*/  FMUL R41, R41, R154 ;  /* 0x0000009a29297220 */ /* 0x000fe20000400000 */
[----:B------:R-:W-:Y:S01]  /*7b40*/  ISETP.GT.AND P0, PT, R3, 0x11, PT ;  /* 0x000000110300780c */ /* 0x000fe20003f04270 */
[----:B------:R-:W-:Y:S01]  /*7b50*/  @P2 STG.E.U16 desc[UR36][R6.64+0x10], R30 ;  /* 0x0000101e06002986 */ /* 0x000fe2000c101524 */
[----:B------:R-:W-:Y:S01]  /*7b60*/  F2FP.BF16.F32.PACK_AB R32, RZ, R32 ;  /* 0x00000020ff20723e */ /* 0x000fe200000010ff */
[-C--:B------:R-:W-:Y:S01]  /*7b70*/  FMUL R42, R42, R154.reuse ;  /* 0x0000009a2a2a7220 */ /* 0x080fe20000400000 */
[C---:B------:R-:W-:Y:S01]  /*7b80*/  ISETP.GT.AND P5, PT, R0.reuse, RZ, P0 ;  /* 0x000000ff0000720c */ /* 0x040fe200007a4270 */
[-C--:B------:R-:W-:Y:S01]  /*7b90*/  FMUL R43, R43, R154.reuse ;  /* 0x0000009a2b2b7220 */ /* 0x080fe20000400000 */
[----:B------:R-:W-:Y:S01]  /*7ba0*/  ISETP.GT.AND P2, PT, R0, 0x8, P1 ;  /* 0x000000080000780c */ /* 0x000fe20000f44270 */
[-C--:B------:R-:W-:Y:S01]  /*7bb0*/  FMUL R44, R44, R154.reuse ;  /* 0x0000009a2c2c7220 */ /* 0x080fe20000400000 */
[----:B------:R-:W-:Y:S01]  /*7bc0*/  ISETP.GT.AND P1, PT, R3, 0x18, PT ;  /* 0x000000180300780c */ /* 0x000fe20003f24270 */
[-C--:B------:R-:W-:Y:S01]  /*7bd0*/  FMUL R45, R45, R154.reuse ;  /* 0x0000009a2d2d7220 */ /* 0x080fe20000400000 */
[----:B------:R-:W-:Y:S01]  /*7be0*/  F2FP.BF16.F32.PACK_AB R33, RZ, R33 ;  /* 0x00000021ff21723e */ /* 0x000fe200000010ff */
[----:B------:R-:W-:Y:S01]  /*7bf0*/  @P3 STG.E.U16 desc[UR36][R6.64+0x12], R31 ;  /* 0x0000121f06003986 */ /* 0x000fe2000c101524 */
[----:B------:R-:W-:Y:S01]  /*7c00*/  ISETP.GT.AND P3, PT, R0, 0x8, P0 ;  /* 0x000000080000780c */ /* 0x000fe20000764270 */
[-C--:B------:R-:W-:Y:S01]  /*7c10*/  FMUL R46, R46, R154.reuse ;  /* 0x0000009a2e2e7220 */ /* 0x080fe20000400000 */
[----:B------:R-:W-:Y:S01]  /*7c20*/  ISETP.GT.AND P0, PT, R3, 0x19, PT ;  /* 0x000000190300780c */ /* 0x000fe20003f04270 */
[----:B------:R-:W-:Y:S01]  /*7c30*/  @P4 STG.E.U16 desc[UR36][R4.64+0x20], R32 ;  /* 0x0000202004004986 */ /* 0x000fe2000c101524 */
[C---:B------:R-:W-:Y:S01]  /*7c40*/  ISETP.GT.AND P4, PT, R0.reuse, RZ, P1 ;  /* 0x000000ff0000720c */ /* 0x040fe20000f84270 */
[----:B------:R-:W-:Y:S01]  /*7c50*/  FMUL R47, R47, R154 ;  /* 0x0000009a2f2f7220 */ /* 0x000fe20000400000 */
[----:B------:R-:W-:Y:S01]  /*7c60*/  F2FP.BF16.F32.PACK_AB R34, RZ, R34 ;  /* 0x00000022ff22723e */ /* 0x000fe200000010ff */
[----:B------:R-:W-:Y:S01]  /*7c70*/  @P5 STG.E.U16 desc[UR36][R4.64+0x22], R33 ;  /* 0x0000222104005986 */ /* 0x000fe2000c101524 */
[----:B------:R-:W-:Y:S01]  /*7c80*/  ISETP.GT.AND P5, PT, R0, RZ, P0 ;  /* 0x000000ff0000720c */ /* 0x000fe200007a4270 */
[----:B------:R-:W-:Y:S01]  /*7c90*/  FMUL R48, R48, R154 ;  /* 0x0000009a30307220 */ /* 0x000fe20000400000 */
[----:B------:R-:W-:Y:S01]  /*7ca0*/  F2FP.BF16.F32.PACK_AB R35, RZ, R35 ;  /* 0x00000023ff23723e */ /* 0x000fe200000010ff */
[----:B------:R-:W-:Y:S01]  /*7cb0*/  @P2 STG.E.U16 desc[UR36][R6.64+0x20], R34 ;  /* 0x0000202206002986 */ /* 0x000fe2000c101524 */
[----:B------:R-:W-:Y:S01]  /*7cc0*/  F2FP.BF16.F32.PACK_AB R36, RZ, R36 ;  /* 0x00000024ff24723e */ /* 0x000fe200000010ff */
[-C--:B------:R-:W-:Y:S01]  /*7cd0*/  FMUL R49, R49, R154.reuse ;  /* 0x0000009a31317220 */ /* 0x080fe20000400000 */
[----:B------:R-:W-:Y:S01]  /*7ce0*/  ISETP.GT.AND P2, PT, R0, 0x8, P1 ;  /* 0x000000080000780c */ /* 0x000fe20000f44270 */
[----:B------:R-:W-:Y:S01]  /*7cf0*/  @P3 STG.E.U16 desc[UR36][R6.64+0x22], R35 ;  /* 0x0000222306003986 */ /* 0x000fe2000c101524 */
[----:B------:R-:W-:Y:S01]  /*7d00*/  ISETP.GT.AND P1, PT, R3, 0x20, PT ;  /* 0x000000200300780c */ /* 0x000fe20003f24270 */
[-C--:B------:R-:W-:Y:S01]  /*7d10*/  FMUL R50, R50, R154.reuse ;  /* 0x0000009a32327220 */ /* 0x080fe20000400000 */
[----:B------:R-:W-:Y:S01]  /*7d20*/  F2FP.BF16.F32.PACK_AB R37, RZ, R37 ;  /* 0x00000025ff25723e */ /* 0x000fe200000010ff */
[----:B------:R-:W-:Y:S01]  /*7d30*/  @P4 STG.E.U16 desc[UR36][R4.64+0x30], R36 ;  /* 0x0000302404004986 */ /* 0x000fe2000c101524 */
[C---:B------:R-:W-:Y:S01]  /*7d40*/  ISETP.GT.AND P3, PT, R0.reuse, 0x8, P0 ;  /* 0x000000080000780c */ /* 0x040fe20000764270 */
[-C--:B------:R-:W-:Y:S01]  /*7d50*/  FMUL R51, R51, R154.reuse ;  /* 0x0000009a33337220 */ /* 0x080fe20000400000 */
[----:B------:R-:W-:Y:S01]  /*7d60*/  ISETP.GT.AND P0, PT, R3, 0x21, PT ;  /* 0x000000210300780c */ /* 0x000fe20003f04270 */
[----:B------:R-:W-:Y:S01]  /*7d70*/  @P5 STG.E.U16 desc[UR36][R4.64+0x32], R37 ;  /* 0x0000322504005986 */ /* 0x000fe2000c101524 */
[----:B------:R-:W-:Y:S01]  /*7d80*/  ISETP.GT.AND P4, PT, R0, RZ, P1 ;  /* 0x000000ff0000720c */ /* 0x000fe20000f84270 */
[----:B------:R-:W-:Y:S01]  /*7d90*/  FMUL R52, R52, R154 ;  /* 0x0000009a34347220 */ /* 0x000fe20000400000 */
[----:B------:R-:W-:Y:S01]  /*7da0*/  F2FP.BF16.F32.PACK_AB R38, RZ, R38 ;  /* 0x00000026ff26723e */ /* 0x000fe200000010ff */
[-C--:B------:R-:W-:Y:S01]  /*7db0*/  FMUL R53, R53, R154.reuse ;  /* 0x0000009a35357220 */ /* 0x080fe20000400000 */
        /* <DEDUP_REMOVED lines=325> */
[----:B------:R-:W-:Y:S01]  /*9210*/  FMUL R151, R151, R154 ;  /* 0x0000009a97977220 */ /* 0x000fe20000400000 */
[----:B------:R-:W-:Y:S01]  /*9220*/  ISETP.GT.AND P2, PT, R0, 0x8, P1 ;  /* 0x000000080000780c */ /* 0x000fe20000f44270 */
[----:B------:R-:W-:Y:S01]  /*9230*/  @P3 STG.E.U16 desc[UR36][R6.64+0x132], R103 ;  /* 0x0001326706003986 */ /* 0x000fe2000c101524 */
[----:B------:R-:W-:-:S02]  /*9240*/  ISETP.GT.AND P1, PT, R3, 0xa8, PT ;  /* 0x000000a80300780c */ /* 0x000fc40003f24270 */
[----:B------:R-:W-:Y:S01]  /*9250*/  F2FP.BF16.F32.PACK_AB R105, RZ, R105 ;  /* 0x00000069ff69723e */ /* 0x000fe200000010ff */
[----:B------:R-:W-:Y:S01]  /*9260*/  @P4 STG.E.U16 desc[UR36][R4.64+0x140], R104 ;  /* 0x0001406804004986 */ /* 0x000fe2000c101524 */
[C---:B------:R-:W-:Y:S02]  /*9270*/  ISETP.GT.AND P3, PT, R0.reuse, 0x8, P0 ;  /* 0x000000080000780c */ /* 0x040fe40000764270 */
[----:B------:R-:W-:Y:S01]  /*9280*/  ISETP.GT.AND P0, PT, R3, 0xa9, PT ;  /* 0x000000a90300780c */ /* 0x000fe20003f04270 */
[----:B------:R-:W-:Y:S01]  /*9290*/  @P5 STG.E.U16 desc[UR36][R4.64+0x142], R105 ;  /* 0x0001426904005986 */ /* 0x000fe2000c101524 */
[C---:B------:R-:W-:Y:S02]  /*92a0*/  ISETP.GT.AND P4, PT, R0.reuse, RZ, P1 ;  /* 0x000000ff0000720c */ /* 0x040fe40000f84270 */
[----:B------:R-:W-:Y:S02]  /*92b0*/  F2FP.BF16.F32.PACK_AB R106, RZ, R106 ;  /* 0x0000006aff6a723e */ /* 0x000fe400000010ff */
[----:B------:R-:W-:-:S02]  /*92c0*/  ISETP.GT.AND P5, PT, R0, RZ, P0 ;  /* 0x000000ff0000720c */ /* 0x000fc400007a4270 */
[----:B------:R-:W-:Y:S01]  /*92d0*/  F2FP.BF16.F32.PACK_AB R107, RZ, R107 ;  /* 0x0000006bff6b723e */ /* 0x000fe200000010ff */
[----:B------:R-:W-:Y:S01]  /*92e0*/  @P2 STG.E.U16 desc[UR36][R6.64+0x140], R106 ;  /* 0x0001406a06002986 */ /* 0x000fe2000c101524 */
[----:B------:R-:W-:Y:S02]  /*92f0*/  F2FP.BF16.F32.PACK_AB R108, RZ, R108 ;  /* 0x0000006cff6c723e */ /* 0x000fe400000010ff */
[C---:B------:R-:W-:Y:S01]  /*9300*/  ISETP.GT.AND P2, PT, R0.reuse, 0x8, P1 ;  /* 0x000000080000780c */ /* 0x040fe20000f44270 */
[----:B------:R-:W-:Y:S01]  /*9310*/  @P3 STG.E.U16 desc[UR36][R6.64+0x142], R107 ;  /* 0x0001426b06003986 */ /* 0x000fe2000c101524 */
[----:B------:R-:W-:Y:S02]  /*9320*/  ISETP.GT.AND P1, PT, R3, 0xb0, PT ;  /* 0x000000b00300780c */ /* 0x000fe40003f24270 */
[----:B------:R-:W-:Y:S01]  /*9330*/  F2FP.BF16.F32.PACK_AB R109, RZ, R109 ;  /* 0x0000006dff6d723e */ /* 0x000fe200000010ff */
[----:B------:R-:W-:Y:S01]  /*9340*/  @P4 STG.E.U16 desc[UR36][R4.64+0x150], R108 ;  /* 0x0001506c04004986 */ /* 0x000fe2000c101524 */
[----:B------:R-:W-:-:S02]  /*9350*/  ISETP.GT.AND P3, PT, R0, 0x8, P0 ;  /* 0x000000080000780c */ /* 0x000fc40000764270 */
[----:B------:R-:W-:Y:S01]  /*9360*/  ISETP.GT.AND P0, PT, R3, 0xb1, PT ;  /* 0x000000b10300780c */ /* 0x000fe20003f04270 */
[----:B------:R-:W-:Y:S01]  /*9370*/  @P5 STG.E.U16 desc[UR36][R4.64+0x152], R109 ;  /* 0x0001526d04005986 */ /* 0x000fe2000c101524 */
[C---:B------:R-:W-:Y:S02]  /*9380*/  ISETP.GT.AND P4, PT, R0.reuse, RZ, P1 ;  /* 0x000000ff0000720c */ /* 0x040fe40000f84270 */
[----:B------:R-:W-:Y:S02]  /*9390*/  F2FP.BF16.F32.PACK_AB R110, RZ, R110 ;  /* 0x0000006eff6e723e */ /* 0x000fe400000010ff */
[----:B------:R-:W-:Y:S02]  /*93a0*/  ISETP.GT.AND P5, PT, R0, RZ, P0 ;  /* 0x000000ff0000720c */ /* 0x000fe400007a4270 */
[----:B------:R-:W-:Y:S01]  /*93b0*/  F2FP.BF16.F32.PACK_AB R111, RZ, R111 ;  /* 0x0000006fff6f723e */ /* 0x000fe200000010ff */
[----:B------:R-:W-:Y:S01]  /*93c0*/  @P2 STG.E.U16 desc[UR36][R6.64+0x150], R110 ;  /* 0x0001506e06002986 */ /* 0x000fe2000c101524 */
[----:B------:R-:W-:-:S02]  /*93d0*/  F2FP.BF16.F32.PACK_AB R112, RZ, R112 ;  /* 0x00000070ff70723e */ /* 0x000fc400000010ff */
[C---:B------:R-:W-:Y:S01]  /*93e0*/  ISETP.GT.AND P2, PT, R0.reuse, 0x8, P1 ;  /* 0x000000080000780c */ /* 0x040fe20000f44270 */
[----:B------:R-:W-:Y:S01]  /*93f0*/  @P3 STG.E.U16 desc[UR36][R6.64+0x152], R111 ;  /* 0x0001526f06003986 */ /* 0x000fe2000c101524 */
[C---:B------:R-:W-:Y:S02]  /*9400*/  ISETP.GT.AND P1, PT, R3.reuse, 0xb8, PT ;  /* 0x000000b80300780c */ /* 0x040fe40003f24270 */
[----:B------:R-:W-:Y:S01]  /*9410*/  F2FP.BF16.F32.PACK_AB R113, RZ, R113 ;  /* 0x00000071ff71723e */ /* 0x000fe200000010ff */
[----:B------:R-:W-:Y:S01]  /*9420*/  @P4 STG.E.U16 desc[UR36][R4.64+0x160], R112 ;  /* 0x0001607004004986 */ /* 0x000fe2000c101524 */
[C---:B------:R-:W-:Y:S02]  /*9430*/  ISETP.GT.AND P3, PT, R0.reuse, 0x8, P0 ;  /* 0x000000080000780c */ /* 0x040fe40000764270 */
[----:B------:R-:W-:Y:S01]  /*9440*/  ISETP.GT.AND P0, PT, R3, 0xb9, PT ;  /* 0x000000b90300780c */ /* 0x000fe20003f04270 */
[----:B------:R-:W-:Y:S01]  /*9450*/  @P5 STG.E.U16 desc[UR36][R4.64+0x162], R113 ;  /* 0x0001627104005986 */ /* 0x000fe2000c101524 */
[----:B------:R-:W-:-:S02]  /*9460*/  ISETP.GT.AND P4, PT, R0, RZ, P1 ;  /* 0x000000ff0000720c */ /* 0x000fc40000f84270 */
[----:B------:R-:W-:Y:S02]  /*9470*/  F2FP.BF16.F32.PACK_AB R114, RZ, R114 ;  /* 0x00000072ff72723e */ /* 0x000fe400000010ff */
[C---:B------:R-:W-:Y:S02]  /*9480*/  ISETP.GT.AND P5, PT, R0.reuse, RZ, P0 ;  /* 0x000000ff0000720c */ /* 0x040fe400007a4270 */
[----:B------:R-:W-:Y:S01]  /*9490*/  F2FP.BF16.F32.PACK_AB R115, RZ, R115 ;  /* 0x00000073ff73723e */ /* 0x000fe200000010ff */
[----:B------:R-:W-:Y:S01]  /*94a0*/  @P2 STG.E.U16 desc[UR36][R6.64+0x160], R114 ;  /* 0x0001607206002986 */ /* 0x000fe2000c101524 */
[----:B------:R-:W-:Y:S02]  /*94b0*/  F2FP.BF16.F32.PACK_AB R116, RZ, R116 ;  /* 0x00000074ff74723e */ /* 0x000fe400000010ff */
        /* <DEDUP_REMOVED lines=65> */
[----:B------:R-:W-:Y:S02]  /*98d0*/  ISETP.GT.AND P5, PT, R0, RZ, P0 ;  /* 0x000000ff0000720c */ /* 0x000fe400007a4270 */
[----:B------:R-:W-:Y:S02]  /*98e0*/  F2FP.BF16.F32.PACK_AB R134, RZ, R134 ;  /* 0x00000086ff86723e */ /* 0x000fe400000010ff */
[----:B------:R-:W-:Y:S02]  /*98f0*/  F2FP.BF16.F32.PACK_AB R135, RZ, R135 ;  /* 0x00000087ff87723e */ /* 0x000fe400000010ff */
[----:B------:R-:W-:Y:S01]  /*9900*/  F2FP.BF16.F32.PACK_AB R136, RZ, R136 ;  /* 0x00000088ff88723e */ /* 0x000fe200000010ff */
[----:B------:R-:W-:Y:S01]  /*9910*/  @P2 STG.E.U16 desc[UR36][R6.64+0x1b0], R134 ;  /* 0x0001b08606002986 */ /* 0x000fe2000c101524 */
[----:B------:R-:W-:-:S02]  /*9920*/  F2FP.BF16.F32.PACK_AB R137, RZ, R137 ;  /* 0x00000089ff89723e */ /* 0x000fc400000010ff */
[C---:B------:R-:W-:Y:S01]  /*9930*/  ISETP.GT.AND P1, PT, R0.reuse, 0x8, P1 ;  /* 0x000000080000780c */ /* 0x040fe20000f24270 */
[----:B------:R-:W-:Y:S01]  /*9940*/  @P3 STG.E.U16 desc[UR36][R6.64+0x1b2], R135 ;  /* 0x0001b28706003986 */ /* 0x000fe2000c101524 */
[C---:B------:R-:W-:Y:S02]  /*9950*/  ISETP.GT.AND P2, PT, R0.reuse, 0x8, P0 ;  /* 0x000000080000780c */ /* 0x040fe40000744270 */
[C---:B------:R-:W-:Y:S01]  /*9960*/  ISETP.GT.AND P0, PT, R3.reuse, 0xe9, PT ;  /* 0x000000e90300780c */ /* 0x040fe20003f04270 */
[----:B------:R-:W-:Y:S01]  /*9970*/  @P4 STG.E.U16 desc[UR36][R4.64+0x1c0], R136 ;  /* 0x0001c08804004986 */ /* 0x000fe2000c101524 */
[----:B------:R-:W-:Y:S02]  /*9980*/  ISETP.GT.AND P4, PT, R3, 0xe8, PT ;  /* 0x000000e80300780c */ /* 0x000fe40003f84270 */
[----:B------:R-:W-:Y:S01]  /*9990*/  F2FP.BF16.F32.PACK_AB R138, RZ, R138 ;  /* 0x0000008aff8a723e */ /* 0x000fe200000010ff */
[----:B------:R-:W-:Y:S01]  /*99a0*/  @P5 STG.E.U16 desc[UR36][R4.64+0x1c2], R137 ;  /* 0x0001c28904005986 */ /* 0x000fe2000c101524 */
[----:B------:R-:W-:-:S02]  /*99b0*/  ISETP.GT.AND P5, PT, R0, RZ, P4 ;  /* 0x000000ff0000720c */ /* 0x000fc400027a4270 */
[----:B------:R-:W-:Y:S01]  /*99c0*/  F2FP.BF16.F32.PACK_AB R139, RZ, R139 ;  /* 0x0000008bff8b723e */ /* 0x000fe200000010ff */
[----:B------:R-:W-:Y:S01]  /*99d0*/  @P1 STG.E.U16 desc[UR36][R6.64+0x1c0], R138 ;  /* 0x0001c08a06001986 */ /* 0x000fe2000c101524 */
[----:B------:R-:W-:Y:S02]  /*99e0*/  F2FP.BF16.F32.PACK_AB R140, RZ, R140 ;  /* 0x0000008cff8c723e */ /* 0x000fe400000010ff */
[C---:B------:R-:W-:Y:S01]  /*99f0*/  ISETP.GT.AND P3, PT, R0.reuse, RZ, P0 ;  /* 0x000000ff0000720c */ /* 0x040fe20000764270 */
[----:B------:R-:W-:Y:S01]  /*9a00*/  @P2 STG.E.U16 desc[UR36][R6.64+0x1c2], R139 ;  /* 0x0001c28b06002986 */ /* 0x000fe2000c101524 */
[C---:B------:R-:W-:Y:S02]  /*9a10*/  ISETP.GT.AND P4, PT, R0.reuse, 0x8, P4 ;  /* 0x000000080000780c */ /* 0x040fe40002784270 */
[----:B------:R-:W-:Y:S02]  /*9a20*/  F2FP.BF16.F32.PACK_AB R141, RZ, R141 ;  /* 0x0000008dff8d723e */ /* 0x000fe400000010ff */
[----:B------:R-:W-:Y:S01]  /*9a30*/  F2FP.BF16.F32.PACK_AB R142, RZ, R142 ;  /* 0x0000008eff8e723e */ /* 0x000fe200000010ff */
[----:B------:R-:W-:Y:S01]  /*9a40*/  @P5 STG.E.U16 desc[UR36][R4.64+0x1d0], R140 ;  /* 0x0001d08c04005986 */ /* 0x000fe2000c101524 */
[----:B------:R-:W-:-:S02]  /*9a50*/  ISETP.GT.AND P5, PT, R0, 0x8, P0 ;  /* 0x000000080000780c */ /* 0x000fc400007a4270 */
[----:B------:R-:W-:Y:S02]  /*9a60*/  F2FP.BF16.F32.PACK_AB R143, RZ, R143 ;  /* 0x0000008fff8f723e */ /* 0x000fe400000010ff */
[C---:B------:R-:W-:Y:S01]  /*9a70*/  ISETP.GT.AND P0, PT, R3.reuse, 0xf1, PT ;  /* 0x000000f10300780c */ /* 0x040fe20003f04270 */
[----:B------:R-:W-:Y:S01]  /*9a80*/  @P3 STG.E.U16 desc[UR36][R4.64+0x1d2], R141 ;  /* 0x0001d28d04003986 */ /* 0x000fe2000c101524 */
[----:B------:R-:W-:Y:S02]  /*9a90*/  ISETP.GT.AND P3, PT, R3, 0xf0, PT ;  /* 0x000000f00300780c */ /* 0x000fe40003f64270 */
[----:B------:R-:W-:Y:S01]  /*9aa0*/  F2FP.BF16.F32.PACK_AB R144, RZ, R144 ;  /* 0x00000090ff90723e */ /* 0x000fe200000010ff */
[----:B------:R-:W-:Y:S01]  /*9ab0*/  @P4 STG.E.U16 desc[UR36][R6.64+0x1d0], R142 ;  /* 0x0001d08e06004986 */ /* 0x000fe2000c101524 */
[C---:B------:R-:W-:Y:S02]  /*9ac0*/  ISETP.GT.AND P4, PT, R0.reuse, RZ, P3 ;  /* 0x000000ff0000720c */ /* 0x040fe40001f84270 */
[----:B------:R-:W-:Y:S01]  /*9ad0*/  F2FP.BF16.F32.PACK_AB R145, RZ, R145 ;  /* 0x00000091ff91723e */ /* 0x000fe200000010ff */
[----:B------:R-:W-:Y:S01]  /*9ae0*/  @P5 STG.E.U16 desc[UR36][R6.64+0x1d2], R143 ;  /* 0x0001d28f06005986 */ /* 0x000fe2000c101524 */
[----:B------:R-:W-:-:S02]  /*9af0*/  ISETP.GT.AND P5, PT, R0, RZ, P0 ;  /* 0x000000ff0000720c */ /* 0x000fc400007a4270 */
[C---:B------:R-:W-:Y:S02]  /*9b00*/  ISETP.GT.AND P2, PT, R3.reuse, 0xf8, PT ;  /* 0x000000f80300780c */ /* 0x040fe40003f44270 */
[----:B------:R-:W-:Y:S02]  /*9b10*/  ISETP.GT.AND P1, PT, R3, 0xf9, PT ;  /* 0x000000f90300780c */ /* 0x000fe40003f24270 */
[C---:B------:R-:W-:Y:S02]  /*9b20*/  ISETP.GT.AND P3, PT, R0.reuse, 0x8, P3 ;  /* 0x000000080000780c */ /* 0x040fe40001f64270 */
[C---:B------:R-:W-:Y:S01]  /*9b30*/  ISETP.GT.AND P0, PT, R0.reuse, 0x8, P0 ;  /* 0x000000080000780c */ /* 0x040fe20000704270 */
[----:B------:R-:W-:Y:S01]  /*9b40*/  @P4 STG.E.U16 desc[UR36][R4.64+0x1e0], R144 ;  /* 0x0001e09004004986 */ /* 0x000fe2000c101524 */
[C---:B------:R-:W-:Y:S02]  /*9b50*/  ISETP.GT.AND P4, PT, R0.reuse, RZ, P1 ;  /* 0x000000ff0000720c */ /* 0x040fe40000f84270 */
[----:B------:R-:W-:Y:S01]  /*9b60*/  F2FP.BF16.F32.PACK_AB R146, RZ, R146 ;  /* 0x00000092ff92723e */ /* 0x000fe200000010ff */
[----:B------:R-:W-:Y:S01]  /*9b70*/  @P5 STG.E.U16 desc[UR36][R4.64+0x1e2], R145 ;  /* 0x0001e29104005986 */ /* 0x000fe2000c101524 */
[----:B------:R-:W-:-:S02]  /*9b80*/  ISETP.GT.AND P5, PT, R0, RZ, P2 ;  /* 0x000000ff0000720c */ /* 0x000fc400017a4270 */
[C---:B------:R-:W-:Y:S02]  /*9b90*/  ISETP.GT.AND P2, PT, R0.reuse, 0x8, P2 ;  /* 0x000000080000780c */ /* 0x040fe40001744270 */
[----:B------:R-:W-:Y:S01]  /*9ba0*/  F2FP.BF16.F32.PACK_AB R147, RZ, R147 ;  /* 0x00000093ff93723e */ /* 0x000fe200000010ff */
[----:B------:R-:W-:Y:S01]  /*9bb0*/  @P3 STG.E.U16 desc[UR36][R6.64+0x1e0], R146 ;  /* 0x0001e09206003986 */ /* 0x000fe2000c101524 */
[----:B------:R-:W-:Y:S02]  /*9bc0*/  ISETP.GT.AND P1, PT, R0, 0x8, P1 ;  /* 0x000000080000780c */ /* 0x000fe40000f24270 */
[----:B------:R-:W-:Y:S01]  /*9bd0*/  F2FP.BF16.F32.PACK_AB R148, RZ, R148 ;  /* 0x00000094ff94723e */ /* 0x000fe200000010ff */
[----:B------:R-:W-:Y:S01]  /*9be0*/  @P0 STG.E.U16 desc[UR36][R6.64+0x1e2], R147 ;  /* 0x0001e29306000986 */ /* 0x000fe2000c101524 */
[----:B------:R-:W-:Y:S02]  /*9bf0*/  F2FP.BF16.F32.PACK_AB R149, RZ, R149 ;  /* 0x00000095ff95723e */ /* 0x000fe400000010ff */
[----:B------:R-:W-:Y:S01]  /*9c00*/  F2FP.BF16.F32.PACK_AB R150, RZ, R150 ;  /* 0x00000096ff96723e */ /* 0x000fe200000010ff */
[----:B------:R-:W-:Y:S01]  /*9c10*/  @P5 STG.E.U16 desc[UR36][R4.64+0x1f0], R148 ;  /* 0x0001f09404005986 */ /* 0x000fe2000c101524 */
[----:B------:R-:W-:-:S03]  /*9c20*/  F2FP.BF16.F32.PACK_AB R151, RZ, R151 ;  /* 0x00000097ff97723e */ /* 0x000fc600000010ff */
[----:B------:R0:W-:Y:S02]  /*9c30*/  @P4 STG.E.U16 desc[UR36][R4.64+0x1f2], R149 ;  /* 0x0001f29504004986 */ /* 0x0001e4000c101524 */
[----:B0-----:R-:W-:Y:S02]  /*9c40*/  @P2 IMAD.MOV.U32 R4, RZ, RZ, R6 ;  /* 0x000000ffff042224 */ /* 0x001fe400078e0006 */
[----:B------:R-:W-:-:S05]  /*9c50*/  @P2 IMAD.MOV.U32 R5, RZ, RZ, R7 ;  /* 0x000000ffff052224 */ /* 0x000fca00078e0007 */
[----:B------:R0:W-:Y:S04]  /*9c60*/  @P2 STG.E.U16 desc[UR36][R4.64+0x1f0], R150 ;  /* 0x0001f09604002986 */ /* 0x0001e8000c101524 */
[----:B------:R0:W-:Y:S02]  /*9c70*/  @P1 STG.E.U16 desc[UR36][R6.64+0x1f2], R151 ;  /* 0x0001f29706001986 */ /* 0x0001e4000c101524 */
.L_x_282:
[----:B------:R-:W-:Y:S05]  /*9c80*/  BSYNC B0 ;  /* 0x0000000000007941 */ /* 0x000fea0003800000 */
.L_x_28:
[----:B------:R-:W-:Y:S01]  /*9c90*/  ULDC UR4, c[0x0][0xc] ;  /* 0x0000030000047ab9 */ /* 0x000fe20000000800 */
[----:B------:R-:W-:Y:S01]  /*9ca0*/  ULDC UR5, c[0x0][0x10] ;  /* 0x0000040000057ab9 */ /* 0x000fe20000000800 */
[----:B0-----:R-:W0:Y:S01]  /*9cb0*/  LDC R3, c[0x0][0x14] ;  /* 0x00000500ff037b82 */ /* 0x001e220000000800 */
[----:B------:R-:W-:Y:S01]  /*9cc0*/  UIMAD.WIDE.U32 UR4, UR4, UR5, URZ ;  /* 0x00000005040472a5 */ /* 0x000fe2000f8e003f */
[----:B------:R-:W-:Y:S01]  /*9cd0*/  PRMT R0, RZ, 0x7610, R0 ;  /* 0x00007610ff007816 */ /* 0x000fe20000000000 */
[----:B----45:R-:W-:Y:S02]  /*9ce0*/  IMAD.MOV.U32 R152, RZ, RZ, -0x1 ;  /* 0xffffffffff987424 */ /* 0x030fe400078e00ff */
[----:B------:R-:W-:Y:S02]  /*9cf0*/  IMAD.MOV.U32 R23, RZ, RZ, -0x1 ;  /* 0xffffffffff177424 */ /* 0x000fe400078e00ff */
[----:B0-----:R-:W-:-:S04]  /*9d00*/  IMAD.WIDE.U32 R16, R3, UR4, R16 ;  /* 0x0000000403107c25 */ /* 0x001fc8000f8e0010 */
[----:B------:R-:W-:Y:S01]  /*9d10*/  IMAD R3, R3, UR5, RZ ;  /* 0x0000000503037c24 */ /* 0x000fe2000f8e02ff */
[----:B------:R-:W-:Y:S02]  /*9d20*/  ULDC.64 UR4, c[0x0][0x650] ;  /* 0x0001940000047ab9 */ /* 0x000fe40000000a00 */
[----:B------:R-:W-:Y:S01]  /*9d30*/  ISETP.GE.U32.AND P0, PT, R16, UR4, PT ;  /* 0x0000000410007c0c */ /* 0x000fe2000bf06070 */
[----:B------:R-:W-:-:S05]  /*9d40*/  IMAD.IADD R17, R17, 0x1, R3 ;  /* 0x0000000111117824 */ /* 0x000fca00078e0203 */
[----:B------:R-:W-:-:S13]  /*9d50*/  ISETP.GE.U32.AND.EX P0, PT, R17, UR5, PT, P0 ;  /* 0x0000000511007c0c */ /* 0x000fda000bf06100 */
[----:B------:R-:W-:Y:S05]  /*9d60*/  @P0 BRA `(.L_x_283) ;  /* 0x0000000400640947 */ /* 0x000fea0003800000 */
[----:B------:R-:W0:Y:S01]  /*9d70*/  S2R R12, SR_CTAID.X ;  /* 0x00000000000c7919 */ /* 0x000e220000002500 */
[----:B------:R-:W4:Y:S01]  /*9d80*/  LDC.64 R10, c[0x0][0x628] ;  /* 0x00018a00ff0a7b82 */ /* 0x000f220000000a00 */
[----:B------:R-:W-:Y:S01]  /*9d90*/  ULDC UR4, c[0x0][0x150] ;  /* 0x0000540000047ab9 */ /* 0x000fe20000000800 */
[----:B-123--:R-:W-:Y:S01]  /*9da0*/  IMAD.MOV.U32 R8, RZ, RZ, R16 ;  /* 0x000000ffff087224 */ /* 0x00efe200078e0010 */
[----:B------:R-:W1:Y:S01]  /*9db0*/  S2R R24, SR_CTAID.Y ;  /* 0x0000000000187919 */ /* 0x000e620000002600 */
[----:B------:R-:W-:-:S04]  /*9dc0*/  IMAD.MOV.U32 R9, RZ, RZ, R17 ;  /* 0x000000ffff097224 */ /* 0x000fc800078e0011 */
[----:B------:R-:W2:Y:S08]  /*9dd0*/  LDC R21, c[0x0][0x144] ;  /* 0x00005100ff157b82 */ /* 0x000eb00000000800 */
[----:B------:R-:W3:Y:S08]  /*9de0*/  LDC R0, c[0x0][0x630] ;  /* 0x00018c00ff007b82 */ /* 0x000ef00000000800 */
[----:B------:R-:W1:Y:S01]  /*9df0*/  LDC.64 R14, c[0x0][0x620] ;  /* 0x00018800ff0e7b82 */ /* 0x000e620000000a00 */
[----:B----4-:R-:W-:-:S04]  /*9e00*/  ISETP.NE.U32.AND P0, PT, R10, RZ, PT ;  /* 0x000000ff0a00720c */ /* 0x010fc80003f05070 */
[----:B------:R-:W-:Y:S02]  /*9e10*/  ISETP.NE.AND.EX P0, PT, R11, RZ, PT, P0 ;  /* 0x000000ff0b00720c */ /* 0x000fe40003f05300 */
[----:B0-----:R-:W-:-:S05]  /*9e20*/  I2FP.F32.U32 R3, R12 ;  /* 0x0000000c00037245 */ /* 0x001fca0000201000 */
[----:B------:R-:W-:-:S04]  /*9e30*/  FMUL R3, R3, UR4 ;  /* 0x0000000403037c20 */ /* 0x000fc80008400000 */
[----:B------:R0:W4:Y:S02]  /*9e40*/  F2I.U32.TRUNC.NTZ R20, R3 ;  /* 0x0000000300147305 */ /* 0x000124000020f000 */
[----:B--23--:R-:W-:Y:S05]  /*9e50*/  @!P0 BRA `(.L_x_284) ;  /* 0x0000000000288947 */ /* 0x00cfea0003800000 */
[----:B0-----:R-:W0:Y:S02]  /*9e60*/  LDC R3, c[0x0][0x634] ;  /* 0x00018d00ff037b82 */ /* 0x001e240000000800 */
        /* <DEDUP_REMOVED lines=9> */
.L_x_284:
[----:B------:R-:W2:Y:S01]  /*9f00*/  LDC.64 R30, c[0x0][0x640] ;  /* 0x00019000ff1e7b82 */ /* 0x000ea20000000a00 */
[-CC-:B------:R-:W-:Y:S01]  /*9f10*/  SHF.R.U64 R23, R8, R0.reuse, R9.reuse ;  /* 0x0000000008177219 */ /* 0x180fe20000001209 */
[----:B----4-:R-:W-:Y:S01]  /*9f20*/  IMAD.MOV R20, RZ, RZ, -R20 ;  /* 0x000000ffff147224 */ /* 0x010fe200078e0a14 */
[----:B------:R-:W-:Y:S01]  /*9f30*/  SHF.R.U32.HI R0, RZ, R0, R9 ;  /* 0x00000000ff007219 */ /* 0x000fe20000011609 */
[----:B------:R-:W-:Y:S01]  /*9f40*/  ULDC UR4, c[0x0][0x154] ;  /* 0x0000550000047ab9 */ /* 0x000fe20000000800 */
[----:B0-----:R-:W-:Y:S01]  /*9f50*/  IADD3 R3, P0, RZ, -R23, RZ ;  /* 0x80000017ff037210 */ /* 0x001fe20007f1e0ff */
[----:B------:R-:W-:Y:S02]  /*9f60*/  IMAD R26, R21, R20, R12 ;  /* 0x00000014151a7224 */ /* 0x000fe400078e020c */
[----:B------:R-:W0:Y:S01]  /*9f70*/  LDC R6, c[0x0][0x618] ;  /* 0x00018600ff067b82 */ /* 0x000e220000000800 */
[----:B------:R-:W-:Y:S02]  /*9f80*/  IMAD.MOV.U32 R7, RZ, RZ, 0x1 ;  /* 0x00000001ff077424 */ /* 0x000fe400078e00ff */
[----:B------:R-:W-:-:S04]  /*9f90*/  IMAD.X R5, RZ, RZ, ~R0, P0 ;  /* 0x000000ffff057224 */ /* 0x000fc800000e0e00 */
[-C--:B-1----:R-:W-:Y:S01]  /*9fa0*/  IMAD R0, R5, R14.reuse, RZ ;  /* 0x0000000e05007224 */ /* 0x082fe200078e02ff */
[----:B------:R-:W1:Y:S01]  /*9fb0*/  LDC R8, c[0x0][0x608] ;  /* 0x00018200ff087b82 */ /* 0x000e620000000800 */
[----:B------:R-:W-:-:S04]  /*9fc0*/  IMAD.WIDE.U32 R4, R3, R14, R16 ;  /* 0x0000000e03047225 */ /* 0x000fc800078e0010 */
[----:B------:R-:W-:Y:S01]  /*9fd0*/  IMAD R3, R3, R15, R0 ;  /* 0x0000000f03037224 */ /* 0x000fe200078e0200 */
[----:B------:R-:W-:Y:S02]  /*9fe0*/  I2FP.F32.U32 R0, R24 ;  /* 0x0000001800007245 */ /* 0x000fe40000201000 */
[----:B------:R-:W3:Y:S01]  /*9ff0*/  LDC R28, c[0x0][0x658] ;  /* 0x00019600ff1c7b82 */ /* 0x000ee20000000800 */
[----:B------:R-:W-:Y:S01]  /*a000*/  IMAD.IADD R3, R5, 0x1, R3 ;  /* 0x0000000105037824 */ /* 0x000fe200078e0203 */
[----:B--2---:R-:W-:Y:S01]  /*a010*/  ISETP.NE.U32.AND P0, PT, R30, RZ, PT ;  /* 0x000000ff1e00720c */ /* 0x004fe20003f05070 */
[----:B------:R-:W-:Y:S01]  /*a020*/  FMUL R0, R0, UR4 ;  /* 0x0000000400007c20 */ /* 0x000fe20008400000 */
[----:B------:R-:W-:Y:S02]  /*a030*/  IMAD.MOV.U32 R5, RZ, RZ, -0x1 ;  /* 0xffffffffff057424 */ /* 0x000fe400078e00ff */
[----:B------:R-:W-:Y:S01]  /*a040*/  ISETP.NE.AND.EX P0, PT, R31, RZ, PT, P0 ;  /* 0x000000ff1f00720c */ /* 0x000fe20003f05300 */
[----:B------:R2:W4:Y:S01]  /*a050*/  F2I.U32.TRUNC.NTZ R13, R0 ;  /* 0x00000000000d7305 */ /* 0x000522000020f000 */
[----:B------:R-:W2:Y:S01]  /*a060*/  LDC R15, c[0x0][0x148] ;  /* 0x00005200ff0f7b82 */ /* 0x000ea20000000800 */
[----:B0-----:R-:W-:-:S02]  /*a070*/  SHF.R.U64 R12, R4, R6, R3 ;  /* 0x00000006040c7219 */ /* 0x001fc40000001203 */
[----:B------:R-:W-:-:S05]  /*a080*/  SHF.R.U32.HI R3, RZ, R6, R3 ;  /* 0x00000006ff037219 */ /* 0x000fca0000011603 */
[----:B------:R-:W0:Y:S01]  /*a090*/  LDC R20, c[0x0][0x600] ;  /* 0x00018000ff147b82 */ /* 0x000e220000000800 */
[-CC-:B-1----:R-:W-:Y:S02]  /*a0a0*/  SHF.R.U64 R10, R12, R8.reuse, R3.reuse ;  /* 0x000000080c0a7219 */ /* 0x182fe40000001203 */
[----:B------:R-:W-:-:S05]  /*a0b0*/  SHF.R.U32.HI R3, RZ, R8, R3 ;  /* 0x00000008ff037219 */ /* 0x000fca0000011603 */
[----:B------:R-:W1:Y:S01]  /*a0c0*/  LDC R21, c[0x0][0x648] ;  /* 0x00019200ff157b82 */ /* 0x000e620000000800 */
[-C--:B---3--:R-:W-:Y:S02]  /*a0d0*/  SHF.L.U32 R4, R5, R28.reuse, RZ ;  /* 0x0000001c05047219 */ /* 0x088fe400000006ff */
[-CC-:B------:R-:W-:Y:S02]  /*a0e0*/  SHF.R.U64 R14, R10, R28.reuse, R3.reuse ;  /* 0x0000001c0a0e7219 */ /* 0x180fe40000001203 */
[----:B------:R-:W-:Y:S02]  /*a0f0*/  SHF.R.U32.HI R5, RZ, R28, R3 ;  /* 0x0000001cff057219 */ /* 0x000fe40000011603 */
[----:B------:R-:W-:Y:S01]  /*a100*/  LOP3.LUT R153, RZ, R4, RZ, 0x33, !PT ;  /* 0x00000004ff997212 */ /* 0x000fe200078e33ff */
[----:B------:R-:W3:Y:S01]  /*a110*/  LDC R25, c[0x0][0x638] ;  /* 0x00018e00ff197b82 */ /* 0x000ee20000000800 */
[----:B------:R-:W-:Y:S01]  /*a120*/  SHF.L.U32 R28, R7, R28, RZ ;  /* 0x0000001c071c7219 */ /* 0x000fe200000006ff */
[----:B------:R-:W-:-:S06]  /*a130*/  IMAD.MOV.U32 R4, RZ, RZ, R14 ;  /* 0x000000ffff047224 */ /* 0x000fcc00078e000e */
[----:B------:R-:W0:Y:S01]  /*a140*/  LDC R27, c[0x0][0x610] ;  /* 0x00018400ff1b7b82 */ /* 0x000e220000000800 */
[----:B----4-:R-:W-:Y:S05]  /*a150*/  @!P0 BRA `(.L_x_285) ;  /* 0x0000000000288947 */ /* 0x010fea0003800000 */
[----:B------:R-:W4:Y:S02]  /*a160*/  LDC R3, c[0x0][0x64c] ;  /* 0x00019300ff037b82 */ /* 0x000f240000000800 */
[----:B----4-:R-:W-:-:S05]  /*a170*/  IADD3 R3, P0, R14, R3, RZ ;  /* 0x000000030e037210 */ /* 0x010fca0007f1e0ff */
        /* <DEDUP_REMOVED lines=8> */
.L_x_285:
[----:B------:R-:W-:Y:S01]  /*a200*/  ISETP.NE.AND P0, PT, R2, 0x1, PT ;  /* 0x000000010200780c */ /* 0x000fe20003f05270 */
[----:B------:R-:W-:Y:S01]  /*a210*/  IMAD.MOV R13, RZ, RZ, -R13 ;  /* 0x000000ffff0d7224 */ /* 0x000fe200078e0a0d */
[----:B-12---:R-:W-:Y:S01]  /*a220*/  SHF.R.U64 R0, R4, R21, R5 ;  /* 0x0000001504007219 */ /* 0x006fe20000001205 */
[----:B0-----:R-:W-:Y:S01]  /*a230*/  VIADD R5, R20, 0xffffffff ;  /* 0xffffffff14057836 */ /* 0x001fe20000000000 */
[----:B------:R-:W-:-:S03]  /*a240*/  LOP3.LUT R153, R10, R153, RZ, 0xc0, !PT ;  /* 0x000000990a997212 */ /* 0x000fc600078ec0ff */
[----:B------:R-:W-:Y:S01]  /*a250*/  IMAD.MOV R3, RZ, RZ, -R0 ;  /* 0x000000ffff037224 */ /* 0x000fe200078e0a00 */
[----:B------:R-:W-:Y:S01]  /*a260*/  LOP3.LUT R5, R12, R5, RZ, 0xc0, !PT ;  /* 0x000000050c057212 */ /* 0x000fe200078ec0ff */
[----:B------:R-:W-:Y:S02]  /*a270*/  IMAD R153, R28, R0, R153 ;  /* 0x000000001c997224 */ /* 0x000fe400078e0299 */
[----:B---3--:R-:W-:Y:S02]  /*a280*/  IMAD R0, R3, R25, R14 ;  /* 0x0000001903007224 */ /* 0x008fe400078e020e */
[----:B------:R-:W-:Y:S02]  /*a290*/  @P0 IMAD R26, R15, R13, R24 ;  /* 0x0000000d0f1a0224 */ /* 0x000fe400078e0218 */
[----:B------:R-:W-:Y:S02]  /*a2a0*/  IMAD R4, R0, R20, R5 ;  /* 0x0000001400047224 */ /* 0x000fe400078e0205 */
[----:B------:R-:W-:-:S02]  /*a2b0*/  IMAD R153, R153, R27, R26 ;  /* 0x0000001b99997224 */ /* 0x000fc400078e021a */
[----:B------:R-:W-:-:S03]  /*a2c0*/  IMAD.MOV.U32 R3, RZ, RZ, 0x1 ;  /* 0x00000001ff037424 */ /* 0x000fc600078e00ff */
[----:B------:R-:W-:Y:S02]  /*a2d0*/  SEL R152, R4, R153, !P0 ;  /* 0x0000009904987207 */ /* 0x000fe40004000000 */
[----:B------:R-:W-:Y:S02]  /*a2e0*/  PRMT R0, R3, 0x7610, R0 ;  /* 0x0000761003007816 */ /* 0x000fe40000000000 */
[----:B------:R-:W-:-:S07]  /*a2f0*/  SEL R153, R153, R4, !P0 ;  /* 0x0000000499997207 */ /* 0x000fce0004000000 */
.L_x_283:
[----:B------:R-:W-:-:S13]  /*a300*/  LOP3.LUT P0, RZ, R0, 0xff, RZ, 0xc0, !PT ;  /* 0x000000ff00ff7812 */ /* 0x000fda000780c0ff */
[----:B------:R-:W-:Y:S05]  /*a310*/  @P0 BRA `(.L_x_286) ;  /* 0xffffff6800f40947 */ /* 0x000fea000383ffff */
[----:B------:R-:W-:Y:S05]  /*a320*/  EXIT ;  /* 0x000000000000794d */ /* 0x000fea0003800000 */
.L_x_3:
[----:B0-----:R-:W-:Y:S01]  /*a330*/  ULDC.64 UR4, c[0x0][0x650] ;  /* 0x0001940000047ab9 */ /* 0x001fe20000000a00 */
        /* <DEDUP_REMOVED lines=25> */
.L_x_288:
[--C-:B------:R-:W-:Y:S01]  /*a4d0*/  SHF.R.U64 R12, R10, R14, R11.reuse ;  /* 0x0000000e0a0c7219 */ /* 0x100fe2000000120b */
[----:B------:R-:W0:Y:S01]  /*a4e0*/  LDC R22, c[0x0][0x618] ;  /* 0x00018600ff167b82 */ /* 0x000e220000000800 */
[----:B------:R-:W-:Y:S01]  /*a4f0*/  I2FP.F32.U32 R6, R4 ;  /* 0x0000000400067245 */ /* 0x000fe20000201000 */
[----:B------:R-:W-:Y:S01]  /*a500*/  ULDC UR4, c[0x0][0x150] ;  /* 0x0000540000047ab9 */ /* 0x000fe20000000800 */
[----:B------:R-:W-:Y:S02]  /*a510*/  SHF.R.U32.HI R5, RZ, R14, R11 ;  /* 0x0000000eff057219 */ /* 0x000fe4000001160b */
[----:B------:R-:W-:Y:S01]  /*a520*/  IADD3 R9, P0, RZ, -R12, RZ ;  /* 0x8000000cff097210 */ /* 0x000fe20007f1e0ff */
[----:B------:R-:W-:Y:S01]  /*a530*/  FMUL R11, R6, UR4 ;  /* 0x00000004060b7c20 */ /* 0x000fe20008400000 */
[----:B------:R-:W-:Y:S01]  /*a540*/  ULDC UR4, c[0x0][0x154] ;  /* 0x0000550000047ab9 */ /* 0x000fe20000000800 */
[----:B------:R-:W1:Y:S02]  /*a550*/  LDC.64 R24, c[0x0][0x640] ;  /* 0x00019000ff187b82 */ /* 0x000e640000000a00 */
[----:B------:R-:W-:-:S02]  /*a560*/  IMAD.X R5, RZ, RZ, ~R5, P0 ;  /* 0x000000ffff057224 */ /* 0x000fc400000e0e05 */
[----:B------:R-:W2:Y:S01]  /*a570*/  F2I.U32.TRUNC.NTZ R11, R11 ;  /* 0x0000000b000b7305 */ /* 0x000ea2000020f000 */
[----:B------:R-:W-:-:S03]  /*a580*/  IMAD.WIDE.U32 R6, R9, R20, R16 ;  /* 0x0000001409067225 */ /* 0x000fc600078e0010 */
[----:B------:R-:W3:Y:S01]  /*a590*/  LDC R13, c[0x0][0x144] ;  /* 0x00005100ff0d7b82 */ /* 0x000ee20000000800 */
[----:B------:R-:W-:-:S04]  /*a5a0*/  IMAD R8, R5, R20, RZ ;  /* 0x0000001405087224 */ /* 0x000fc800078e02ff */
[----:B------:R-:W-:Y:S02]  /*a5b0*/  IMAD R5, R9, R21, R8 ;  /* 0x0000001509057224 */ /* 0x000fe400078e0208 */
[----:B------:R-:W-:Y:S01]  /*a5c0*/  IMAD.MOV.U32 R8, RZ, RZ, -0x1 ;  /* 0xffffffffff087424 */ /* 0x000fe200078e00ff */
[----:B------:R-:W4:Y:S01]  /*a5d0*/  LDC R14, c[0x0][0x608] ;  /* 0x00018200ff0e7b82 */ /* 0x000f220000000800 */
[----:B------:R-:W-:Y:S01]  /*a5e0*/  IMAD.IADD R5, R7, 0x1, R5 ;  /* 0x0000000107057824 */ /* 0x000fe200078e0205 */
[----:B------:R-:W-:-:S04]  /*a5f0*/  I2FP.F32.U32 R7, R3 ;  /* 0x0000000300077245 */ /* 0x000fc80000201000 */
[-C--:B0-----:R-:W-:Y:S01]  /*a600*/  SHF.R.U64 R10, R6, R22.reuse, R5 ;  /* 0x00000016060a7219 */ /* 0x081fe20000001205 */
[----:B--2---:R-:W-:Y:S01]  /*a610*/  IMAD.MOV R6, RZ, RZ, -R11 ;  /* 0x000000ffff067224 */ /* 0x004fe200078e0a0b */
[----:B------:R-:W0:Y:S01]  /*a620*/  LDC R9, c[0x0][0x658] ;  /* 0x00019600ff097b82 */ /* 0x000e220000000800 */
[----:B-1----:R-:W-:Y:S01]  /*a630*/  ISETP.NE.U32.AND P0, PT, R24, RZ, PT ;  /* 0x000000ff1800720c */ /* 0x002fe20003f05070 */
[----:B------:R-:W-:Y:S01]  /*a640*/  FMUL R7, R7, UR4 ;  /* 0x0000000407077c20 */ /* 0x000fe20008400000 */
[----:B------:R-:W-:Y:S02]  /*a650*/  SHF.R.U32.HI R5, RZ, R22, R5 ;  /* 0x00000016ff057219 */ /* 0x000fe40000011605 */
[----:B------:R-:W-:-:S03]  /*a660*/  ISETP.NE.AND.EX P0, PT, R25, RZ, PT, P0 ;  /* 0x000000ff1900720c */ /* 0x000fc60003f05300 */
[----:B------:R-:W1:Y:S01]  /*a670*/  LDC R20, c[0x0][0x148] ;  /* 0x00005200ff147b82 */ /* 0x000e620000000800 */
[----:B---3--:R-:W-:Y:S02]  /*a680*/  IMAD R23, R13, R6, R4 ;  /* 0x000000060d177224 */ /* 0x008fe400078e0204 */
[----:B------:R-:W-:-:S05]  /*a690*/  IMAD.MOV.U32 R6, RZ, RZ, 0x1 ;  /* 0x00000001ff067424 */ /* 0x000fca00078e00ff */
[----:B------:R-:W2:Y:S01]  /*a6a0*/  LDC R21, c[0x0][0x600] ;  /* 0x00018000ff157b82 */ /* 0x000ea20000000800 */
[-CC-:B----4-:R-:W-:Y:S02]  /*a6b0*/  SHF.R.U64 R13, R10, R14.reuse, R5.reuse ;  /* 0x0000000e0a0d7219 */ /* 0x190fe40000001205 */
[----:B------:R-:W-:Y:S02]  /*a6c0*/  SHF.R.U32.HI R4, RZ, R14, R5 ;  /* 0x0000000eff047219 */ /* 0x000fe40000011605 */
[----:B------:R3:W4:Y:S03]  /*a6d0*/  F2I.U32.TRUNC.NTZ R14, R7 ;  /* 0x00000007000e7305 */ /* 0x000726000020f000 */
[----:B------:R-:W1:Y:S01]  /*a6e0*/  LDC R26, c[0x0][0x648] ;  /* 0x00019200ff1a7b82 */ /* 0x000e620000000800 */
[-C--:B0-----:R-:W-:Y:S02]  /*a6f0*/  SHF.R.U64 R15, R13, R9.reuse, R4 ;  /* 0x000000090d0f7219 */ /* 0x081fe40000001204 */
[----:B------:R-:W-:-:S02]  /*a700*/  SHF.L.U32 R8, R8, R9, RZ ;  /* 0x0000000908087219 */ /* 0x000fc400000006ff */
[-C--:B------:R-:W-:Y:S01]  /*a710*/  SHF.R.U32.HI R5, RZ, R9.reuse, R4 ;  /* 0x00000009ff057219 */ /* 0x080fe20000011604 */
[----:B------:R-:W-:Y:S01]  /*a720*/  IMAD.MOV.U32 R4, RZ, RZ, R15 ;  /* 0x000000ffff047224 */ /* 0x000fe200078e000f */
[----:B------:R-:W-:Y:S01]  /*a730*/  SHF.L.U32 R22, R6, R9, RZ ;  /* 0x0000000906167219 */ /* 0x000fe200000006ff */
[----:B------:R-:W0:Y:S01]  /*a740*/  LDC R27, c[0x0][0x638] ;  /* 0x00018e00ff1b7b82 */ /* 0x000e220000000800 */
[----:B------:R-:W-:-:S07]  /*a750*/  LOP3.LUT R28, RZ, R8, RZ, 0x33, !PT ;  /* 0x00000008ff1c7212 */ /* 0x000fce00078e33ff */
        /* <DEDUP_REMOVED lines=12> */
.L_x_289:
[----:B------:R-:W-:Y:S01]  /*a820*/  ISETP.NE.AND P0, PT, R2, 0x1, PT ;  /* 0x000000010200780c */ /* 0x000fe20003f05270 */
[----:B--2---:R-:W-:Y:S01]  /*a830*/  VIADD R7, R21, 0xffffffff ;  /* 0xffffffff15077836 */ /* 0x004fe20000000000 */
[----:B-1----:R-:W-:Y:S01]  /*a840*/  SHF.R.U64 R5, R4, R26, R5 ;  /* 0x0000001a04057219 */ /* 0x002fe20000001205 */
[----:B------:R-:W-:Y:S01]  /*a850*/  IMAD.MOV R14, RZ, RZ, -R14 ;  /* 0x000000ffff0e7224 */ /* 0x000fe200078e0a0e */
[----:B------:R-:W-:Y:S01]  /*a860*/  LOP3.LUT R4, R13, R28, RZ, 0xc0, !PT ;  /* 0x0000001c0d047212 */ /* 0x000fe200078ec0ff */
[----:B------:R-:W-:Y:S01]  /*a870*/  IMAD.MOV.U32 R8, RZ, RZ, R12 ;  /* 0x000000ffff087224 */ /* 0x000fe200078e000c */
[----:B------:R-:W-:Y:S01]  /*a880*/  LOP3.LUT R10, R10, R7, RZ, 0xc0, !PT ;  /* 0x000000070a0a7212 */ /* 0x000fe200078ec0ff */
[----:B------:R-:W-:Y:S02]  /*a890*/  IMAD.MOV R6, RZ, RZ, -R5 ;  /* 0x000000ffff067224 */ /* 0x000fe400078e0a05 */
[----:B------:R-:W-:-:S04]  /*a8a0*/  IMAD R4, R22, R5, R4 ;  /* 0x0000000516047224 */ /* 0x000fc800078e0204 */
[----:B------:R-:W-:Y:S02]  /*a8b0*/  @P0 IMAD R23, R20, R14, R3 ;  /* 0x0000000e14170224 */ /* 0x000fe400078e0203 */
[----:B0-----:R-:W-:Y:S02]  /*a8c0*/  IMAD R3, R6, R27, R15 ;  /* 0x0000001b06037224 */ /* 0x001fe400078e020f */
[----:B------:R-:W-:Y:S02]  /*a8d0*/  IMAD R7, R4, R29, R23 ;  /* 0x0000001d04077224 */ /* 0x000fe400078e0217 */
[----:B------:R-:W-:Y:S02]  /*a8e0*/  IMAD R4, R3, R21, R10 ;  /* 0x0000001503047224 */ /* 0x000fe400078e020a */
[----:B------:R-:W-:-:S03]  /*a8f0*/  IMAD.MOV.U32 R6, RZ, RZ, 0x1 ;  /* 0x00000001ff067424 */ /* 0x000fc600078e00ff */
[----:B------:R-:W-:Y:S02]  /*a900*/  SEL R9, R4, R7, !P0 ;  /* 0x0000000704097207 */ /* 0x000fe40004000000 */
[----:B------:R-:W-:-:S07]  /*a910*/  SEL R7, R7, R4, !P0 ;  /* 0x0000000407077207 */ /* 0x000fce0004000000 */
.L_x_287:
[----:B------:R-:W-:-:S08]  /*a920*/  NOP ;  /* 0x0000000000007918 */ /* 0x000fd00000000000 */
[----:B------:R-:W0:-:S00]  /*a930*/  USETMAXREG.DEALLOC.CTAPOOL 0x28 ;  /* 0x00000028000079c8 */ /* 0x000e0000080e0500 */
[----:B0-----:R-:W-:-:S13]  /*a940*/  ISETP.NE.AND P0, PT, R0, RZ, PT ;  /* 0x000000ff0000720c */ /* 0x001fda0003f05270 */
[----:B------:R-:W-:Y:S05]  /*a950*/  @P0 EXIT ;  /* 0x000000000000094d */ /* 0x000fea0003800000 */
[----:B------:R-:W-:Y:S01]  /*a960*/  LOP3.LUT P0, RZ, R6, 0xff, RZ, 0xc0, !PT ;  /* 0x000000ff06ff7812 */ /* 0x000fe2000780c0ff */
[----:B------:R-:W-:Y:S02]  /*a970*/  IMAD.MOV.U32 R3, RZ, RZ, 0x1 ;  /* 0x00000001ff037424 */ /* 0x000fe400078e00ff */
[----:B------:R-:W-:-:S10]  /*a980*/  IMAD.MOV.U32 R0, RZ, RZ, RZ ;  /* 0x000000ffff007224 */ /* 0x000fd400078e00ff */
[----:B------:R-:W-:Y:S05]  /*a990*/  @!P0 BRA `(.L_x_290) ;  /* 0x0000000c00648947 */ /* 0x000fea0003800000 */
[----:B------:R-:W0:Y:S01]  /*a9a0*/  LDC R0, c[0x0][0x28c] ;  /* 0x0000a300ff007b82 */ /* 0x000e220000000800 */
[----:B------:R-:W-:Y:S01]  /*a9b0*/  ULDC UR5, c[0x0][0x658] ;  /* 0x0001960000057ab9 */ /* 0x000fe20000000800 */
[----:B------:R-:W-:Y:S01]  /*a9c0*/  UMOV UR7, 0xffffffff ;  /* 0xffffffff00077882 */ /* 0x000fe20000000000 */
[----:B------:R-:W-:Y:S01]  /*a9d0*/  ULDC UR6, c[0x0][0xc] ;  /* 0x0000030000067ab9 */ /* 0x000fe20000000800 */
[----:B------:R-:W-:Y:S01]  /*a9e0*/  USHF.L.U32 UR9, UR7, UR5, URZ ;  /* 0x0000000507097299 */ /* 0x000fe2000800063f */
[C---:B------:R-:W-:Y:S01]  /*a9f0*/  LOP3.LUT P2, RZ, R18.reuse, 0x7f, RZ, 0xc0, !PT ;  /* 0x0000007f12ff7812 */ /* 0x040fe2000784c0ff */
[----:B------:R-:W-:Y:S01]  /*aa00*/  UMOV UR8, 0x1 ;  /* 0x0000000100087882 */ /* 0x000fe20000000000 */
[----:B------:R-:W-:Y:S01]  /*aa10*/  ULDC UR7, c[0x0][0x10] ;  /* 0x0000040000077ab9 */ /* 0x000fe20000000800 */
[----:B------:R-:W-:Y:S01]  /*aa20*/  LOP3.LUT P0, RZ, R18, 0x1f, RZ, 0xc0, !PT ;  /* 0x0000001f12ff7812 */ /* 0x000fe2000780c0ff */
[----:B------:R-:W-:Y:S01]  /*aa30*/  UIMAD.WIDE.U32 UR6, UR6, UR7, URZ ;  /* 0x00000007060672a5 */ /* 0x000fe2000f8e003f */
[----:B------:R-:W-:Y:S01]  /*aa40*/  BSSY B0, `(.L_x_290) ;  /* 0x00000ce000007945 */ /* 0x000fe20003800000 */
[----:B------:R-:W-:Y:S01]  /*aa50*/  USHF.L.U32 UR5, UR8, UR5, URZ ;  /* 0x0000000508057299 */ /* 0x000fe2000800063f */
[----:B------:R-:W-:Y:S01]  /*aa60*/  IMAD.MOV.U32 R11, RZ, RZ, 0x1 ;  /* 0x00000001ff0b7424 */ /* 0x000fe200078e00ff */
[----:B------:R-:W-:Y:S01]  /*aa70*/  LOP3.LUT R18, R19, 0x2, RZ, 0xfc, !PT ;  /* 0x0000000213127812 */ /* 0x000fe200078efcff */
[----:B------:R-:W-:Y:S01]  /*aa80*/  ULDC UR8, c[0x0][0x14] ;  /* 0x0000050000087ab9 */ /* 0x000fe20000000800 */
[----:B------:R-:W-:Y:S01]  /*aa90*/  PLOP3.LUT P0, PT, P0, P2, PT, 0x8a, 0x0 ;  /* 0x000000000000781c */ /* 0x000fe20000705172 */
[----:B------:R-:W-:-:S02]  /*aaa0*/  UIMAD.WIDE.U32 UR30, UR6, UR8, URZ ;  /* 0x00000008061e72a5 */ /* 0x000fc4000f8e003f */
[----:B------:R-:W-:Y:S01]  /*aab0*/  UIMAD UR7, UR7, UR8, URZ ;  /* 0x00000008070772a4 */ /* 0x000fe2000f8e023f */
[----:B------:R-:W-:Y:S01]  /*aac0*/  ULDC UR4, c[0x0][0x600] ;  /* 0x0001800000047ab9 */ /* 0x000fe20000000800 */
[----:B------:R-:W-:Y:S02]  /*aad0*/  ULOP3.LUT UR6, URZ, UR9, URZ, 0x33, !UPT ;  /* 0x000000093f067292 */ /* 0x000fe4000f8e333f */
[----:B------:R-:W-:Y:S01]  /*aae0*/  UIADD3 UR4, UR4, -0x1, URZ ;  /* 0xffffffff04047890 */ /* 0x000fe2000fffe03f */
[----:B0-----:R-:W-:Y:S01]  /*aaf0*/  VIADD R0, R0, 0x7f ;  /* 0x0000007f00007836 */ /* 0x001fe20000000000 */
[----:B------:R-:W-:Y:S01]  /*ab00*/  UIADD3 UR7, UR31, UR7, URZ ;  /* 0x000000071f077290 */ /* 0x000fe2000fffe03f */
[----:B------:R-:W-:-:S03]  /*ab10*/  ULDC.64 UR38, c[0x0][0x198] ;  /* 0x0000660000267ab9 */ /* 0x000fc60000000a00 */
[----:B------:R-:W-:-:S04]  /*ab20*/  SHF.R.S32.HI R3, RZ, 0x1f, R0 ;  /* 0x0000001fff037819 */ /* 0x000fc80000011400 */
[----:B------:R-:W-:Y:S01]  /*ab30*/  LEA.HI R3, R3, R0, RZ, 0x7 ;  /* 0x0000000003037211 */ /* 0x000fe200078f38ff */
[----:B------:R-:W-:-:S03]  /*ab40*/  IMAD.MOV.U32 R0, RZ, RZ, RZ ;  /* 0x000000ffff007224 */ /* 0x000fc600078e00ff */
[----:B------:R-:W-:Y:S01]  /*ab50*/  SHF.R.S32.HI R13, RZ, 0x7, R3 ;  /* 0x00000007ff0d7819 */ /* 0x000fe20000011403 */
[----:B------:R-:W-:-:S04]  /*ab60*/  IMAD.MOV.U32 R3, RZ, RZ, 0x1 ;  /* 0x00000001ff037424 */ /* 0x000fc800078e00ff */
[----:B------:R-:W-:-:S07]  /*ab70*/  VIADD R10, R13, 0x1 ;  /* 0x000000010d0a7836 */ /* 0x000fce0000000000 */
.L_x_302:
[----:B------:R-:W-:-:S03]  /*ab80*/  UMOV UR8, 0xffffffff ;  /* 0xffffffff00087882 */ /* 0x000fc60000000000 */
[----:B------:R-:W-:Y:S05]  /*ab90*/  BRA.DIV UR8, `(.L_x_291) ;  /* 0x0000000e08887947 */ /* 0x000fea000b800000 */
[----:B------:R-:W-:-:S13]  /*aba0*/  ELECT P6, URZ, PT ;  /* 0x00000000003f782f */ /* 0x000fda00038c0000 */
.L_x_311:
[----:B------:R-:W0:Y:S01]  /*abb0*/  LDC R4, c[0x0][0x28c] ;  /* 0x0000a300ff047b82 */ /* 0x000e220000000800 */
[----:B------:R-:W-:Y:S01]  /*abc0*/  BSSY B1, `(.L_x_292) ;  /* 0x0000043000017945 */ /* 0x000fe20003800000 */
[----:B0-----:R-:W-:-:S13]  /*abd0*/  ISETP.LT.OR P6, PT, R4, 0x1, !P6 ;  /* 0x000000010400780c */ /* 0x001fda00077c1670 */
[----:B------:R-:W-:Y:S05]  /*abe0*/  @P6 BRA `(.L_x_293) ;  /* 0x0000000400006947 */ /* 0x000fea0003800000 */
[----:B------:R-:W-:Y:S02]  /*abf0*/  IMAD.SHL.U32 R14, R7, 0x80, RZ ;  /* 0x00000080070e7824 */ /* 0x000fe400078e00ff */
[----:B------:R-:W-:Y:S02]  /*ac00*/  IMAD.SHL.U32 R15, R9, 0x100, RZ ;  /* 0x00000100090f7824 */ /* 0x000fe400078e00ff */
[----:B------:R-:W-:Y:S02]  /*ac10*/  IMAD.MOV.U32 R20, RZ, RZ, RZ ;  /* 0x000000ffff147224 */ /* 0x000fe400078e00ff */
[----:B------:R-:W-:Y:S02]  /*ac20*/  IMAD.MOV.U32 R4, RZ, RZ, R10 ;  /* 0x000000ffff047224 */ /* 0x000fe400078e000a */
[----:B------:R-:W-:Y:S02]  /*ac30*/  IMAD.MOV.U32 R5, RZ, RZ, R3 ;  /* 0x000000ffff057224 */ /* 0x000fe400078e0003 */
[----:B------:R-:W-:-:S07]  /*ac40*/  IMAD.MOV.U32 R6, RZ, RZ, R0 ;  /* 0x000000ffff067224 */ /* 0x000fce00078e0000 */
.L_x_297:
[----:B------:R-:W0:Y:S01]  /*ac50*/  S2R R12, SR_CgaCtaId ;  /* 0x00000000000c7919 */ /* 0x000e220000008800 */
[----:B------:R-:W-:Y:S01]  /*ac60*/  MOV R7, 0x400 ;  /* 0x0000040000077802 */ /* 0x000fe20000000f00 */
[----:B------:R-:W1:Y:S03]  /*ac70*/  @!P2 LDC R9, c[0x0][0x500] ;  /* 0x00014000ff09ab82 */ /* 0x000e660000000800 */
[----:B0-----:R-:W-:Y:S02]  /*ac80*/  LEA R21, R12, R7, 0x18 ;  /* 0x000000070c157211 */ /* 0x001fe400078ec0ff */
[----:B------:R-:W-:-:S03]  /*ac90*/  SHF.L.U32 R7, R5, 0x1f, RZ ;  /* 0x0000001f05077819 */ /* 0x000fc600000006ff */
[----:B------:R-:W-:-:S04]  /*aca0*/  IMAD R12, R6, 0x8, R21 ;  /* 0x00000008060c7824 */ /* 0x000fc800078e0215 */
[----:B------:R-:W0:Y:S02]  /*acb0*/  SYNCS.PHASECHK.TRANS64.TRYWAIT P1, [R12+URZ+0x10], R7 ;  /* 0x000010070c0075a7 */ /* 0x000e24000802017f */
[----:B01----:R-:W-:Y:S05]  /*acc0*/  @!P1 BRA `(.L_x_294) ;  /* 0x0000000c005c9947 */ /* 0x003fea0003800000 */
.L_x_312:
[----:B0-----:R-:W-:Y:S01]  /*acd0*/  PRMT R7, R18, 0x9910, RZ ;  /* 0x0000991012077816 */ /* 0x001fe200000000ff */
[----:B------:R0:W-:Y:S03]  /*ace0*/  @!P2 SYNCS.ARRIVE.TRANS64 RZ, [R12+URZ], R9 ;  /* 0x000000090cffa9a7 */ /* 0x0001e6000800003f */
[----:B------:R-:W-:-:S13]  /*acf0*/  ISETP.NE.AND P1, PT, R7, 0x2, PT ;  /* 0x000000020700780c */ /* 0x000fda0003f25270 */
[----:B0-----:R-:W-:Y:S05]  /*ad00*/  @P1 BRA `(.L_x_295) ;  /* 0x0000000000041947 */ /* 0x001fea0003800000 */
[----:B------:R-:W-:Y:S01]  /*ad10*/  BPT.TRAP 0x1 ;  /* 0x000000040000795c */ /* 0x000fe20000300000 */
.L_x_295:
[----:B------:R-:W-:Y:S05]  /*ad20*/  @P0 BRA `(.L_x_296) ;  /* 0x0000000000040947 */ /* 0x000fea0003800000 */
[----:B------:R-:W-:Y:S01]  /*ad30*/  BPT.TRAP 0x1 ;  /* 0x000000040000795c */ /* 0x000fe20000300000 */
.L_x_296:
[--C-:B------:R-:W-:Y:S01]  /*ad40*/  IMAD R7, R6, 0x8000, R21.reuse ;  /* 0x0000800006077824 */ /* 0x100fe200078e0215 */
[----:B------:R-:W-:Y:S01]  /*ad50*/  R2UR UR34, R20 ;  /* 0x00000000142272ca */ /* 0x000fe200000e0000 */
[----:B------:R-:W-:Y:S01]  /*ad60*/  IMAD R21, R6, 0x10000, R21 ;  /* 0x0001000006157824 */ /* 0x000fe200078e0215 */
[----:B------:R-:W-:Y:S01]  /*ad70*/  R2UR UR33, R12 ;  /* 0x000000000c2172ca */ /* 0x000fe200000e0000 */
[----:B------:R-:W-:Y:S01]  /*ad80*/  VIADD R4, R4, 0xffffffff ;  /* 0xffffffff04047836 */ /* 0x000fe20000000000 */
[----:B------:R-:W-:Y:S01]  /*ad90*/  R2UR UR24, R7 ;  /* 0x00000000071872ca */ /* 0x000fe200000e0000 */
[----:B------:R-:W-:Y:S01]  /*ada0*/  UIADD3 UR14, UP0, UR38, 0xf0, URZ ;  /* 0x000000f0260e7890 */ /* 0x000fe2000ff1e03f */
[----:B------:R-:W-:Y:S01]  /*adb0*/  R2UR UR8, R21 ;  /* 0x00000000150872ca */ /* 0x000fe200000e0000 */
[----:B------:R-:W-:Y:S01]  /*adc0*/  UIADD3 UR40, UP1, UR38, 0x1f0, URZ ;  /* 0x000001f026287890 */ /* 0x000fe2000ff3e03f */
[----:B------:R-:W-:Y:S01]  /*add0*/  R2UR UR36, R8 ;  /* 0x00000000082472ca */ /* 0x000fe200000e0000 */
[----:B------:R-:W-:Y:S01]  /*ade0*/  UIADD3.X UR15, URZ, UR39, URZ, UP0, !UPT ;  /* 0x000000273f0f7290 */ /* 0x000fe200087fe43f */
[----:B------:R-:W-:Y:S01]  /*adf0*/  R2UR UR35, R14 ;  /* 0x000000000e2372ca */ /* 0x000fe200000e0000 */
[----:B------:R-:W-:Y:S01]  /*ae00*/  UIADD3.X UR41, URZ, UR39, URZ, UP1, !UPT ;  /* 0x000000273f297290 */ /* 0x000fe20008ffe43f */
[----:B------:R-:W-:Y:S01]  /*ae10*/  R2UR UR19, R15 ;  /* 0x000000000f1372ca */ /* 0x000fe200000e0000 */
[----:B------:R-:W-:Y:S01]  /*ae20*/  UIADD3 UR26, UR34, 0x40, URZ ;  /* 0x00000040221a7890 */ /* 0x000fe2000fffe03f */
[----:B------:R-:W-:Y:S01]  /*ae30*/  ISETP.GT.AND P3, PT, R4, 0x1, PT ;  /* 0x000000010400780c */ /* 0x000fe20003f64270 */
[----:B------:R-:W-:Y:S01]  /*ae40*/  VIADD R6, R6, 0x1 ;  /* 0x0000000106067836 */ /* 0x000fe20000000000 */
[----:B------:R-:W-:Y:S01]  /*ae50*/  UMOV UR22, 0x0 ;  /* 0x0000000000167882 */ /* 0x000fe20000000000 */
[----:B------:R-:W-:Y:S01]  /*ae60*/  UIADD3 UR32, UR24, 0x100, URZ ;  /* 0x0000010018207890 */ /* 0x000fe2000fffe03f */
[----:B------:R-:W-:Y:S01]  /*ae70*/  VIADD R20, R20, 0x80 ;  /* 0x0000008014147836 */ /* 0x000fe20000000000 */
[----:B------:R-:W-:Y:S01]  /*ae80*/  UIADD3 UR24, UR24, 0x4100, URZ ;  /* 0x0000410018187890 */ /* 0x000fe2000fffe03f */
[----:B------:R-:W-:Y:S01]  /*ae90*/  ISETP.NE.AND P1, PT, R6, 0x2, PT ;  /* 0x000000020600780c */ /* 0x000fe20003f25270 */
[----:B------:R-:W-:-:S02]  /*aea0*/  UIADD3 UR16, UR8, 0x10100, URZ ;  /* 0x0001010008107890 */ /* 0x000fc4000fffe03f */
[----:B------:R-:W-:Y:S01]  /*aeb0*/  UIADD3 UR8, UR8, 0x18100, URZ ;  /* 0x0001810008087890 */ /* 0x000fe2000fffe03f */
[----:B------:R-:W-:Y:S01]  /*aec0*/  SEL R12, RZ, 0x1, P1 ;  /* 0x00000001ff0c7807 */ /* 0x000fe20000800000 */
[----:B------:R-:W-:Y:S01]  /*aed0*/  UMOV UR23, 0x10000000 ;  /* 0x1000000000177882 */ /* 0x000fe20000000000 */
[----:B------:R-:W-:Y:S01]  /*aee0*/  UMOV UR25, UR33 ;  /* 0x0000002100197c82 */ /* 0x000fe20008000000 */
[----:B------:R-:W-:Y:S01]  /*aef0*/  UMOV UR28, UR36 ;  /* 0x00000024001c7c82 */ /* 0x000fe20008000000 */
[----:B------:R-:W-:Y:S01]  /*af00*/  UMOV UR27, UR35 ;  /* 0x00000023001b7c82 */ /* 0x000fe20008000000 */
[----:B------:R-:W-:Y:S01]  /*af10*/  UMOV UR17, UR33 ;  /* 0x0000002100117c82 */ /* 0x000fe20008000000 */
[----:B------:R-:W-:Y:S01]  /*af20*/  UMOV UR18, UR34 ;  /* 0x0000002200127c82 */ /* 0x000fe20008000000 */
[----:B------:R-:W-:Y:S01]  /*af30*/  UMOV UR20, UR36 ;  /* 0x0000002400147c82 */ /* 0x000fe20008000000 */
[----:B------:R0:W-:Y:S01]  /*af40*/  UTMALDG.3D [UR32], [UR14], desc[UR22] ;  /* 0x000016200e0075b4 */ /* 0x0001e20008011000 */
[----:B------:R-:W-:Y:S01]  /*af50*/  UMOV UR9, UR33 ;  /* 0x0000002100097c82 */ /* 0x000fe20008000000 */
[----:B------:R-:W-:Y:S01]  /*af60*/  UMOV UR11, UR19 ;  /* 0x00000013000b7c82 */ /* 0x000fe20008000000 */
[----:B------:R-:W-:Y:S01]  /*af70*/  UMOV UR12, UR36 ;  /* 0x00000024000c7c82 */ /* 0x000fe20008000000 */
[----:B------:R-:W-:Y:S01]  /*af80*/  UMOV UR10, UR26 ;  /* 0x0000001a000a7c82 */ /* 0x000fe20008000000 */
[----:B------:R-:W-:-:S02]  /*af90*/  LOP3.LUT R5, R5, R12, RZ, 0x3c, !PT ;  /* 0x0000000c05057212 */ /* 0x000fc400078e3cff */
[----:B------:R-:W-:Y:S01]  /*afa0*/  SEL R6, R6, RZ, P1 ;  /* 0x000000ff06067207 */ /* 0x000fe20000800000 */
[----:B------:R0:W-:Y:S01]  /*afb0*/  UTMALDG.3D [UR24], [UR14], desc[UR22] ;  /* 0x000016180e0075b4 */ /* 0x0001e20008011000 */
[----:B------:R0:W-:Y:S01]  /*afc0*/  UTMALDG.3D [UR16], [UR40], desc[UR22] ;  /* 0x00001610280075b4 */ /* 0x0001e20008011000 */
[----:B------:R0:W-:Y:S02]  /*afd0*/  UTMALDG.3D [UR8], [UR40], desc[UR22] ;  /* 0x00001608280075b4 */ /* 0x0001e40008011000 */
[----:B0-----:R-:W-:Y:S05]  /*afe0*/  @P3 BRA `(.L_x_297) ;  /* 0xfffffffc00183947 */ /* 0x001fea000383ffff */
.L_x_293:
[----:B------:R-:W-:Y:S05]  /*aff0*/  BSYNC B1 ;  /* 0x0000000000017941 */ /* 0x000fea0003800000 */
.L_x_292:
[----:B------:R-:W-:Y:S01]  /*b000*/  LOP3.LUT P3, RZ, R11, 0xff, RZ, 0xc0, !PT ;  /* 0x000000ff0bff7812 */ /* 0x000fe2000786c0ff */
[----:B------:R-:W-:Y:S01]  /*b010*/  IMAD.IADD R0, R13, 0x1, R0 ;  /* 0x000000010d007824 */ /* 0x000fe200078e0200 */
[----:B------:R-:W-:Y:S01]  /*b020*/  IADD3 R16, P4, R16, UR30, RZ ;  /* 0x0000001e10107c10 */ /* 0x000fe2000ff9e0ff */
[----:B------:R-:W-:Y:S01]  /*b030*/  ULDC.64 UR8, c[0x0][0x650] ;  /* 0x0001940000087ab9 */ /* 0x000fe20000000a00 */
[----:B------:R-:W-:Y:S01]  /*b040*/  BSSY B1, `(.L_x_298) ;  /* 0x000006b000017945 */ /* 0x000fe20003800000 */
[----:B------:R-:W-:Y:S01]  /*b050*/  IMAD.MOV.U32 R7, RZ, RZ, -0x1 ;  /* 0xffffffffff077424 */ /* 0x000fe200078e00ff */
[----:B------:R-:W-:Y:S01]  /*b060*/  SHF.R.U32.HI R4, RZ, 0x1, R0 ;  /* 0x00000001ff047819 */ /* 0x000fe20000011600 */
[----:B------:R-:W-:Y:S01]  /*b070*/  IMAD.MOV.U32 R9, RZ, RZ, -0x1 ;  /* 0xffffffffff097424 */ /* 0x000fe200078e00ff */
[----:B------:R-:W-:Y:S01]  /*b080*/  ISETP.GT.U32.AND P1, PT, R0, 0x1, PT ;  /* 0x000000010000780c */ /* 0x000fe20003f24070 */
[----:B------:R-:W-:Y:S01]  /*b090*/  IMAD.MOV.U32 R8, RZ, RZ, -0x1 ;  /* 0xffffffffff087424 */ /* 0x000fe200078e00ff */
[----:B------:R-:W-:-:S02]  /*b0a0*/  LOP3.LUT R4, R4, 0x1, RZ, 0xc0, !PT ;  /* 0x0000000104047812 */ /* 0x000fc400078ec0ff */
[----:B------:R-:W-:Y:S01]  /*b0b0*/  ISETP.LT.U32.AND P1, PT, R13, 0x2, P1 ;  /* 0x000000020d00780c */ /* 0x000fe20000f21070 */
[----:B------:R-:W0:Y:S01]  /*b0c0*/  @P3 S2R R6, SR_CgaCtaId ;  /* 0x0000000000063919 */ /* 0x000e220000008800 */
[----:B------:R-:W-:Y:S02]  /*b0d0*/  @P3 MOV R5, 0x400 ;  /* 0x0000040000053802 */ /* 0x000fe40000000f00 */
[----:B------:R-:W-:Y:S02]  /*b0e0*/  IADD3.X R17, R17, UR7, RZ, P4, !PT ;  /* 0x0000000711117c10 */ /* 0x000fe4000a7fe4ff */
[----:B------:R-:W-:Y:S02]  /*b0f0*/  ISETP.GE.U32.AND P4, PT, R16, UR8, PT ;  /* 0x0000000810007c0c */ /* 0x000fe4000bf86070 */
[----:B------:R-:W-:Y:S02]  /*b100*/  LOP3.LUT R0, R0, 0x1, RZ, 0xc0, !PT ;  /* 0x0000000100007812 */ /* 0x000fe400078ec0ff */
[----:B------:R-:W-:-:S02]  /*b110*/  PRMT R11, RZ, 0x7610, R11 ;  /* 0x00007610ff0b7816 */ /* 0x000fc4000000000b */
[----:B0-----:R-:W-:-:S04]  /*b120*/  @P3 LEA R5, R6, R5, 0x18 ;  /* 0x0000000506053211 */ /* 0x001fc800078ec0ff */
[----:B------:R0:W-:Y:S01]  /*b130*/  @P3 SYNCS.ARRIVE.TRANS64.A1T0 RZ, [R5+URZ+0x38], RZ ;  /* 0x000038ff05ff39a7 */ /* 0x0001e2000810003f */
[----:B------:R-:W-:Y:S02]  /*b140*/  ISETP.NE.U32.AND P3, PT, R4, 0x1, PT ;  /* 0x000000010400780c */ /* 0x000fe40003f65070 */
[----:B------:R-:W-:Y:S02]  /*b150*/  SEL R4, RZ, 0x1, !P1 ;  /* 0x00000001ff047807 */ /* 0x000fe40004800000 */
[----:B------:R-:W-:Y:S02]  /*b160*/  ISETP.GE.U32.AND.EX P1, PT, R17, UR9, PT, P4 ;  /* 0x0000000911007c0c */ /* 0x000fe4000bf26140 */
[----:B------:R-:W-:-:S04]  /*b170*/  ISETP.GT.U32.AND P3, PT, R13, 0x1, !P3 ;  /* 0x000000010d00780c */ /* 0x000fc80005f64070 */
[----:B0-----:R-:W-:-:S04]  /*b180*/  SEL R5, RZ, 0x1, !P3 ;  /* 0x00000001ff057807 */ /* 0x001fc80005800000 */
[--C-:B------:R-:W-:Y:S02]  /*b190*/  LOP3.LUT R3, R5, R3, R4.reuse, 0x96, !PT ;  /* 0x0000000305037212 */ /* 0x100fe400078e9604 */
[----:B------:R-:W-:Y:S01]  /*b1a0*/  PRMT R4, RZ, 0x7610, R4 ;  /* 0x00007610ff047816 */ /* 0x000fe20000000004 */
[----:B------:R-:W-:Y:S06]  /*b1b0*/  @P1 BRA `(.L_x_299) ;  /* 0x00000004004c1947 */ /* 0x000fec0003800000 */
[----:B------:R-:W-:Y:S01]  /*b1c0*/  ULDC.64 UR8, c[0x0][0x628] ;  /* 0x00018a0000087ab9 */ /* 0x000fe20000000a00 */
[----:B------:R-:W0:Y:S01]  /*b1d0*/  S2R R14, SR_CTAID.X ;  /* 0x00000000000e7919 */ /* 0x000e220000002500 */
[----:B------:R-:W-:Y:S01]  /*b1e0*/  ISETP.NE.U32.AND P1, PT, RZ, UR8, PT ;  /* 0x00000008ff007c0c */ /* 0x000fe2000bf25070 */
[----:B------:R-:W-:Y:S01]  /*b1f0*/  ULDC UR11, c[0x0][0x630] ;  /* 0x00018c00000b7ab9 */ /* 0x000fe20000000800 */
[----:B------:R-:W-:Y:S01]  /*b200*/  IMAD.MOV.U32 R4, RZ, RZ, R16 ;  /* 0x000000ffff047224 */ /* 0x000fe200078e0010 */
[----:B------:R-:W1:Y:S01]  /*b210*/  S2R R12, SR_CTAID.Y ;  /* 0x00000000000c7919 */ /* 0x000e620000002600 */
[----:B------:R-:W-:Y:S01]  /*b220*/  ISETP.NE.AND.EX P1, PT, RZ, UR9, PT, P1 ;  /* 0x00000009ff007c0c */ /* 0x000fe2000bf25310 */
[----:B------:R-:W-:-:S12]  /*b230*/  IMAD.MOV.U32 R5, RZ, RZ, R17 ;  /* 0x000000ffff057224 */ /* 0x000fd800078e0011 */
[----:B------:R-:W-:Y:S05]  /*b240*/  @!P1 BRA `(.L_x_300) ;  /* 0x0000000000289947 */ /* 0x000fea0003800000 */
[----:B------:R-:W-:Y:S02]  /*b250*/  ULDC UR10, c[0x0][0x634] ;  /* 0x00018d00000a7ab9 */ /* 0x000fe40000000800 */
[----:B------:R-:W-:-:S05]  /*b260*/  IADD3 R9, P1, R16, UR10, RZ ;  /* 0x0000000a10097c10 */ /* 0x000fca000ff3e0ff */
[----:B------:R-:W-:-:S04]  /*b270*/  IMAD.X R15, RZ, RZ, R17, P1 ;  /* 0x000000ffff0f7224 */ /* 0x000fc800008e0611 */
[----:B------:R-:W-:-:S04]  /*b280*/  IMAD.WIDE.U32 R6, R15, UR8, RZ ;  /* 0x000000080f067c25 */ /* 0x000fc8000f8e00ff */
[----:B------:R-:W-:-:S04]  /*b290*/  IMAD.WIDE.U32 R6, P1, R9, UR9, R6 ;  /* 0x0000000909067c25 */ /* 0x000fc8000f820006 */
[----:B------:R-:W-:-:S04]  /*b2a0*/  IMAD.WIDE.U32 R8, R9, UR8, RZ ;  /* 0x0000000809087c25 */ /* 0x000fc8000f8e00ff */
[----:B------:R-:W-:Y:S01]  /*b2b0*/  IMAD.X R5, RZ, RZ, RZ, P1 ;  /* 0x000000ffff057224 */ /* 0x000fe200008e06ff */
[----:B------:R-:W-:Y:S01]  /*b2c0*/  IADD3 RZ, P1, R9, R6, RZ ;  /* 0x0000000609ff7210 */ /* 0x000fe20007f3e0ff */
[----:B------:R-:W-:-:S04]  /*b2d0*/  IMAD.MOV.U32 R4, RZ, RZ, R7 ;  /* 0x000000ffff047224 */ /* 0x000fc800078e0007 */
[----:B------:R-:W-:-:S08]  /*b2e0*/  IMAD.WIDE.U32.X R4, R15, UR9, R4, P1 ;  /* 0x000000090f047c25 */ /* 0x000fd000088e0404 */
.L_x_300:
[--C-:B------:R-:W-:Y:S01]  /*b2f0*/  SHF.R.U64 R8, R4, UR11, R5.reuse ;  /* 0x0000000b04087c19 */ /* 0x100fe20008001205 */
[----:B------:R-:W-:Y:S01]  /*b300*/  ULDC.64 UR8, c[0x0][0x620] ;  /* 0x0001880000087ab9 */ /* 0x000fe20000000a00 */
[----:B------:R-:W-:Y:S01]  /*b310*/  SHF.R.U32.HI R4, RZ, UR11, R5 ;  /* 0x0000000bff047c19 */ /* 0x000fe20008011605 */
[----:B------:R-:W2:Y:S01]  /*b320*/  LDC R25, c[0x0][0x144] ;  /* 0x00005100ff197b82 */ /* 0x000ea20000000800 */
[----:B------:R-:W-:Y:S01]  /*b330*/  IADD3 R7, P1, RZ, -R8, RZ ;  /* 0x80000008ff077210 */ /* 0x000fe20007f3e0ff */
[----:B------:R-:W-:Y:S01]  /*b340*/  ULDC.64 UR12, c[0x0][0x640] ;  /* 0x00019000000c7ab9 */ /* 0x000fe20000000a00 */
[----:B0-----:R-:W-:Y:S01]  /*b350*/  I2FP.F32.U32 R9, R14 ;  /* 0x0000000e00097245 */ /* 0x001fe20000201000 */
[----:B------:R-:W-:Y:S02]  /*b360*/  ULDC UR10, c[0x0][0x608] ;  /* 0x00018200000a7ab9 */ /* 0x000fe40000000800 */
[----:B------:R-:W-:Y:S01]  /*b370*/  IMAD.X R4, RZ, RZ, ~R4, P1 ;  /* 0x000000ffff047224 */ /* 0x000fe200008e0e04 */
[----:B------:R-:W-:Y:S01]  /*b380*/  ISETP.NE.U32.AND P1, PT, RZ, UR12, PT ;  /* 0x0000000cff007c0c */ /* 0x000fe2000bf25070 */
[----:B------:R-:W0:Y:S02]  /*b390*/  LDC R21, c[0x0][0x148] ;  /* 0x00005200ff157b82 */ /* 0x000e240000000800 */
[----:B------:R-:W-:Y:S01]  /*b3a0*/  IMAD R6, R4, UR8, RZ ;  /* 0x0000000804067c24 */ /* 0x000fe2000f8e02ff */
[----:B------:R-:W-:Y:S01]  /*b3b0*/  ISETP.NE.AND.EX P1, PT, RZ, UR13, PT, P1 ;  /* 0x0000000dff007c0c */ /* 0x000fe2000bf25310 */
[----:B------:R-:W-:Y:S01]  /*b3c0*/  IMAD.WIDE.U32 R4, R7, UR8, R16 ;  /* 0x0000000807047c25 */ /* 0x000fe2000f8e0010 */
[----:B------:R-:W-:-:S03]  /*b3d0*/  ULDC UR8, c[0x0][0x150] ;  /* 0x0000540000087ab9 */ /* 0x000fc60000000800 */
[----:B------:R-:W-:Y:S02]  /*b3e0*/  IMAD R7, R7, UR9, R6 ;  /* 0x0000000907077c24 */ /* 0x000fe4000f8e0206 */
[----:B------:R-:W-:Y:S01]  /*b3f0*/  FMUL R6, R9, UR8 ;  /* 0x0000000809067c20 */ /* 0x000fe20008400000 */
[----:B------:R-:W-:Y:S01]  /*b400*/  ULDC UR8, c[0x0][0x618] ;  /* 0x0001860000087ab9 */ /* 0x000fe20000000800 */
[----:B------:R-:W-:Y:S01]  /*b410*/  ULDC UR9, c[0x0][0x154] ;  /* 0x0000550000097ab9 */ /* 0x000fe20000000800 */
[----:B------:R-:W-:-:S03]  /*b420*/  IMAD.IADD R5, R5, 0x1, R7 ;  /* 0x0000000105057824 */ /* 0x000fc600078e0207 */
[----:B------:R-:W3:Y:S02]  /*b430*/  F2I.U32.TRUNC.NTZ R6, R6 ;  /* 0x0000000600067305 */ /* 0x000ee4000020f000 */
[----:B------:R-:W-:Y:S02]  /*b440*/  SHF.R.U64 R9, R4, UR8, R5 ;  /* 0x0000000804097c19 */ /* 0x000fe40008001205 */
[----:B-1----:R-:W-:-:S05]  /*b450*/  I2FP.F32.U32 R4, R12 ;  /* 0x0000000c00047245 */ /* 0x002fca0000201000 */
[----:B------:R-:W-:Y:S01]  /*b460*/  FMUL R22, R4, UR9 ;  /* 0x0000000904167c20 */ /* 0x000fe20008400000 */
[----:B------:R-:W-:Y:S01]  /*b470*/  SHF.R.U32.HI R4, RZ, UR8, R5 ;  /* 0x00000008ff047c19 */ /* 0x000fe20008011605 */
[----:B------:R-:W-:-:S03]  /*b480*/  ULDC UR8, c[0x0][0x658] ;  /* 0x0001960000087ab9 */ /* 0x000fc60000000800 */
[--C-:B------:R-:W-:Y:S01]  /*b490*/  SHF.R.U64 R20, R9, UR10, R4.reuse ;  /* 0x0000000a09147c19 */ /* 0x100fe20008001204 */
[----:B------:R-:W1:Y:S01]  /*b4a0*/  F2I.U32.TRUNC.NTZ R22, R22 ;  /* 0x0000001600167305 */ /* 0x000e62000020f000 */
[----:B------:R-:W-:Y:S01]  /*b4b0*/  SHF.R.U32.HI R5, RZ, UR10, R4 ;  /* 0x0000000aff057c19 */ /* 0x000fe20008011604 */
[----:B---3--:R-:W-:-:S03]  /*b4c0*/  IMAD.MOV R6, RZ, RZ, -R6 ;  /* 0x000000ffff067224 */ /* 0x008fc600078e0a06 */
[--C-:B------:R-:W-:Y:S01]  /*b4d0*/  SHF.R.U64 R15, R20, UR8, R5.reuse ;  /* 0x00000008140f7c19 */ /* 0x100fe20008001205 */
[----:B--2---:R-:W-:Y:S01]  /*b4e0*/  IMAD R14, R25, R6, R14 ;  /* 0x00000006190e7224 */ /* 0x004fe200078e020e */
[----:B------:R-:W-:-:S03]  /*b4f0*/  SHF.R.U32.HI R23, RZ, UR8, R5 ;  /* 0x00000008ff177c19 */ /* 0x000fc60008011605 */
[----:B------:R-:W-:Y:S02]  /*b500*/  IMAD.MOV.U32 R4, RZ, RZ, R15 ;  /* 0x000000ffff047224 */ /* 0x000fe400078e000f */
[----:B------:R-:W-:Y:S01]  /*b510*/  IMAD.MOV.U32 R5, RZ, RZ, R23 ;  /* 0x000000ffff057224 */ /* 0x000fe200078e0017 */
[----:B-1----:R-:W-:Y:S06]  /*b520*/  @!P1 BRA `(.L_x_301) ;  /* 0x0000000000289947 */ /* 0x002fec0003800000 */
[----:B------:R-:W-:Y:S02]  /*b530*/  ULDC UR8, c[0x0][0x64c] ;  /* 0x0001930000087ab9 */ /* 0x000fe40000000800 */
[----:B------:R-:W-:-:S05]  /*b540*/  IADD3 R5, P1, R15, UR8, RZ ;  /* 0x000000080f057c10 */ /* 0x000fca000ff3e0ff */
[----:B------:R-:W-:-:S04]  /*b550*/  IMAD.X R23, RZ, RZ, R23, P1 ;  /* 0x000000ffff177224 */ /* 0x000fc800008e0617 */
[----:B------:R-:W-:-:S04]  /*b560*/  IMAD.WIDE.U32 R6, R23, UR12, RZ ;  /* 0x0000000c17067c25 */ /* 0x000fc8000f8e00ff */
[----:B------:R-:W-:-:S04]  /*b570*/  IMAD.WIDE.U32 R6, P1, R5, UR13, R6 ;  /* 0x0000000d05067c25 */ /* 0x000fc8000f820006 */
[----:B------:R-:W-:-:S04]  /*b580*/  IMAD.WIDE.U32 R4, R5, UR12, RZ ;  /* 0x0000000c05047c25 */ /* 0x000fc8000f8e00ff */
[----:B------:R-:W-:Y:S01]  /*b590*/  IMAD.MOV.U32 R4, RZ, RZ, R7 ;  /* 0x000000ffff047224 */ /* 0x000fe200078e0007 */
[----:B------:R-:W-:Y:S01]  /*b5a0*/  IADD3 RZ, P3, R5, R6, RZ ;  /* 0x0000000605ff7210 */ /* 0x000fe20007f7e0ff */
[----:B------:R-:W-:-:S04]  /*b5b0*/  IMAD.X R5, RZ, RZ, RZ, P1 ;  /* 0x000000ffff057224 */ /* 0x000fc800008e06ff */
[----:B------:R-:W-:-:S08]  /*b5c0*/  IMAD.WIDE.U32.X R4, R23, UR13, R4, P3 ;  /* 0x0000000d17047c25 */ /* 0x000fd000098e0404 */
.L_x_301:
[----:B------:R-:W-:Y:S01]  /*b5d0*/  ISETP.NE.AND P1, PT, R2, 0x1, PT ;  /* 0x000000010200780c */ /* 0x000fe20003f25270 */
[----:B------:R-:W-:Y:S01]  /*b5e0*/  ULDC UR8, c[0x0][0x648] ;  /* 0x0001920000087ab9 */ /* 0x000fe20000000800 */
[----:B------:R-:W-:Y:S01]  /*b5f0*/  LOP3.LUT R20, R20, UR6, RZ, 0xc0, !PT ;  /* 0x0000000614147c12 */ /* 0x000fe2000f8ec0ff */
[----:B------:R-:W-:Y:S01]  /*b600*/  IMAD.MOV R22, RZ, RZ, -R22 ;  /* 0x000000ffff167224 */ /* 0x000fe200078e0a16 */
[----:B------:R-:W-:Y:S01]  /*b610*/  SHF.R.U64 R5, R4, UR8, R5 ;  /* 0x0000000804057c19 */ /* 0x000fe20008001205 */
[----:B------:R-:W-:Y:S01]  /*b620*/  ULDC UR8, c[0x0][0x638] ;  /* 0x00018e0000087ab9 */ /* 0x000fe20000000800 */
[----:B------:R-:W-:Y:S01]  /*b630*/  LOP3.LUT R6, R9, UR4, RZ, 0xc0, !PT ;  /* 0x0000000409067c12 */ /* 0x000fe2000f8ec0ff */
[----:B------:R-:W-:Y:S02]  /*b640*/  ULDC UR9, c[0x0][0x610] ;  /* 0x0001840000097ab9 */ /* 0x000fe40000000800 */
[----:B------:R-:W-:Y:S02]  /*b650*/  IMAD.MOV R4, RZ, RZ, -R5 ;  /* 0x000000ffff047224 */ /* 0x000fe400078e0a05 */
[----:B------:R-:W-:-:S02]  /*b660*/  IMAD R5, R5, UR5, R20 ;  /* 0x0000000505057c24 */ /* 0x000fc4000f8e0214 */
[----:B0-----:R-:W-:Y:S02]  /*b670*/  @P1 IMAD R14, R21, R22, R12 ;  /* 0x00000016150e1224 */ /* 0x001fe400078e020c */
[----:B------:R-:W-:Y:S01]  /*b680*/  IMAD R15, R4, UR8, R15 ;  /* 0x00000008040f7c24 */ /* 0x000fe2000f8e020f */
[----:B------:R-:W-:Y:S01]  /*b690*/  ULDC UR8, c[0x0][0x600] ;  /* 0x0001800000087ab9 */ /* 0x000fe20000000800 */
[----:B------:R-:W-:Y:S02]  /*b6a0*/  IMAD R14, R5, UR9, R14 ;  /* 0x00000009050e7c24 */ /* 0x000fe4000f8e020e */
[----:B------:R-:W-:Y:S02]  /*b6b0*/  IMAD R15, R15, UR8, R6 ;  /* 0x000000080f0f7c24 */ /* 0x000fe4000f8e0206 */
[----:B------:R-:W-:-:S03]  /*b6c0*/  IMAD.MOV.U32 R4, RZ, RZ, 0x1 ;  /* 0x00000001ff047424 */ /* 0x000fc600078e00ff */
[----:B------:R-:W-:Y:S02]  /*b6d0*/  SEL R9, R15, R14, !P1 ;  /* 0x0000000e0f097207 */ /* 0x000fe40004800000 */
[----:B------:R-:W-:-:S07]  /*b6e0*/  SEL R7, R14, R15, !P1 ;  /* 0x0000000f0e077207 */ /* 0x000fce0004800000 */
.L_x_299:
[----:B------:R-:W-:Y:S05]  /*b6f0*/  BSYNC B1 ;  /* 0x0000000000017941 */ /* 0x000fea0003800000 */
.L_x_298:
[----:B------:R-:W-:-:S13]  /*b700*/  LOP3.LUT P1, RZ, R4, 0xff, RZ, 0xc0, !PT ;  /* 0x000000ff04ff7812 */ /* 0x000fda000782c0ff */
[----:B------:R-:W-:Y:S05]  /*b710*/  @P1 BRA `(.L_x_302) ;  /* 0xfffffff400181947 */ /* 0x000fea000383ffff */
[----:B------:R-:W-:Y:S05]  /*b720*/  BSYNC B0 ;  /* 0x0000000000007941 */ /* 0x000fea0003800000 */
.L_x_290:
[----:B------:R-:W-:-:S03]  /*b730*/  UMOV UR8, 0xffffffff ;  /* 0xffffffff00087882 */ /* 0x000fc60000000000 */
[----:B------:R-:W-:Y:S05]  /*b740*/  BRA.DIV UR8, `(.L_x_303) ;  /* 0x0000000208d07947 */ /* 0x000fea000b800000 */
[----:B------:R-:W-:-:S13]  /*b750*/  ELECT P6, URZ, PT ;  /* 0x00000000003f782f */ /* 0x000fda00038c0000 */
.L_x_315:
[----:B------:R-:W-:Y:S04]  /*b760*/  BSSY B0, `(.L_x_304) ;  /* 0x0000019000007945 */ /* 0x000fe80003800000 */
[----:B------:R-:W-:Y:S05]  /*b770*/  @!P6 BRA `(.L_x_305) ;  /* 0x00000000005ce947 */ /* 0x000fea0003800000 */
[----:B------:R-:W-:-:S04]  /*b780*/  LOP3.LUT R19, R19, 0x2, RZ, 0xfc, !PT ;  /* 0x0000000213137812 */ /* 0x000fc800078efcff */
[----:B------:R-:W-:-:S13]  /*b790*/  ISETP.NE.AND P0, PT, R19, 0x3, PT ;  /* 0x000000031300780c */ /* 0x000fda0003f05270 */
[----:B------:R-:W-:Y:S05]  /*b7a0*/  @!P0 BRA `(.L_x_306) ;  /* 0x0000000000048947 */ /* 0x000fea0003800000 */
[----:B------:R-:W-:Y:S01]  /*b7b0*/  BPT.TRAP 0x1 ;  /* 0x000000040000795c */ /* 0x000fe20000300000 */
.L_x_306:
[----:B------:R-:W0:Y:S01]  /*b7c0*/  S2R R5, SR_CgaCtaId ;  /* 0x0000000000057919 */ /* 0x000e220000008800 */
[----:B------:R-:W-:Y:S02]  /*b7d0*/  MOV R2, 0x400 ;  /* 0x0000040000027802 */ /* 0x000fe40000000f00 */
[----:B------:R-:W-:Y:S02]  /*b7e0*/  SHF.L.U32 R4, R3, 0x1f, RZ ;  /* 0x0000001f03047819 */ /* 0x000fe400000006ff */
[----:B0-----:R-:W-:-:S05]  /*b7f0*/  LEA R5, R5, R2, 0x18 ;  /* 0x0000000205057211 */ /* 0x001fca00078ec0ff */
[----:B------:R-:W-:-:S04]  /*b800*/  VIADD R5, R5, 0x10 ;  /* 0x0000001005057836 */ /* 0x000fc80000000000 */
[C---:B------:R-:W-:Y:S02]  /*b810*/  IMAD R7, R0.reuse, 0x8, R5 ;  /* 0x0000000800077824 */ /* 0x040fe400078e0205 */
[----:B------:R-:W-:Y:S02]  /*b820*/  VIADD R0, R0, 0x1 ;  /* 0x0000000100007836 */ /* 0x000fe40000000000 */
[----:B------:R-:W0:Y:S03]  /*b830*/  SYNCS.PHASECHK.TRANS64.TRYWAIT P0, [R7+URZ], R4 ;  /* 0x00000004070075a7 */ /* 0x000e26000800017f */
[----:B------:R-:W-:-:S04]  /*b840*/  ISETP.NE.AND P1, PT, R0, 0x2, PT ;  /* 0x000000020000780c */ /* 0x000fc80003f25270 */
[----:B------:R-:W-:Y:S02]  /*b850*/  SEL R2, RZ, 0x1, P1 ;  /* 0x00000001ff027807 */ /* 0x000fe40000800000 */
[----:B------:R-:W-:Y:S02]  /*b860*/  SEL R0, R0, RZ, P1 ;  /* 0x000000ff00007207 */ /* 0x000fe40000800000 */
[----:B------:R-:W-:Y:S01]  /*b870*/  LOP3.LUT R2, R3, R2, RZ, 0x3c, !PT ;  /* 0x0000000203027212 */ /* 0x000fe200078e3cff */
[----:B0-----:R-:W-:Y:S06]  /*b880*/  @!P0 BRA `(.L_x_307) ;  /* 0x0000000000a08947 */ /* 0x001fec0003800000 */
.L_x_316:
[----:B------:R-:W-:Y:S01]  /*b890*/  IMAD R5, R0, 0x8, R5 ;  /* 0x0000000800057824 */ /* 0x000fe200078e0205 */
[----:B------:R-:W-:-:S07]  /*b8a0*/  SHF.L.U32 R0, R2, 0x1f, RZ ;  /* 0x0000001f02007819 */ /* 0x000fce00000006ff */
.L_x_308:
[----:B-1----:R1:W2:Y:S02]  /*b8b0*/  SYNCS.PHASECHK.TRANS64.TRYWAIT P0, [R5+URZ], R0 ;  /* 0x00000000050075a7 */ /* 0x0022a4000800017f */
[----:B--2---:R-:W-:Y:S05]  /*b8c0*/  @!P0 NANOSLEEP.SYNCS 0x989680 ;  /* 0x009896800000895d */ /* 0x004fea0003900000 */
[----:B------:R-:W2:Y:S02]  /*b8d0*/  @!P0 SYNCS.PHASECHK.TRANS64 P0, [R5+URZ], R0 ;  /* 0x00000000050085a7 */ /* 0x000ea4000800007f */
[----:B--2---:R-:W-:Y:S05]  /*b8e0*/  @!P0 BRA `(.L_x_308) ;  /* 0xfffffffc00f08947 */ /* 0x004fea000383ffff */
.L_x_305:
[----:B------:R-:W-:Y:S05]  /*b8f0*/  BSYNC B0 ;  /* 0x0000000000007941 */ /* 0x000fea0003800000 */
.L_x_304:
[----:B------:R-:W-:Y:S05]  /*b900*/  EXIT ;  /* 0x000000000000794d */ /* 0x000fea0003800000 */
.L_x_17:
[----:B---3--:R3:W4:Y:S02]  /*b910*/  SYNCS.PHASECHK.TRANS64.TRYWAIT P1, [R3+URZ], R0 ;  /* 0x00000000030075a7 */ /* 0x008724000802017f */
[----:B----4-:R-:W-:Y:S05]  /*b920*/  @!P1 NANOSLEEP.SYNCS 0x989680 ;  /* 0x009896800000995d */ /* 0x010fea0003900000 */
[----:B------:R-:W4:Y:S02]  /*b930*/  @!P1 SYNCS.PHASECHK.TRANS64 P1, [R3+URZ], R0 ;  /* 0x00000000030095a7 */ /* 0x000f24000802007f */
[----:B----4-:R-:W-:Y:S05]  /*b940*/  @!P1 BRA `(.L_x_17) ;  /* 0xfffffffc00f09947 */ /* 0x010fea000383ffff */
[----:B------:R-:W-:Y:S05]  /*b950*/  BRA `(.L_x_16) ;  /* 0xffffff58001c7947 */ /* 0x000fea000383ffff */
.L_x_22:
[----:B-1----:R-:W-:-:S04]  /*b960*/  IMAD.U32 R4, RZ, RZ, UR9 ;  /* 0x00000009ff047e24 */ /* 0x002fc8000f8e00ff */
[----:B------:R1:W2:Y:S03]  /*b970*/  SYNCS.PHASECHK.TRANS64.TRYWAIT P1, [R4+URZ], R3 ;  /* 0x00000003040075a7 */ /* 0x0002a6000802017f */
[----:B--2---:R-:W-:Y:S05]  /*b980*/  @!P1 NANOSLEEP.SYNCS 0x989680 ;  /* 0x009896800000995d */ /* 0x004fea0003900000 */
[----:B------:R-:W2:Y:S02]  /*b990*/  @!P1 SYNCS.PHASECHK.TRANS64 P1, [R4+URZ], R3 ;  /* 0x00000003040095a7 */ /* 0x000ea4000802007f */
[----:B--2---:R-:W-:Y:S05]  /*b9a0*/  @!P1 BRA `(.L_x_22) ;  /* 0xfffffffc00ec9947 */ /* 0x004fea000383ffff */
[----:B------:R-:W-:Y:S05]  /*b9b0*/  BRA `(.L_x_21) ;  /* 0xffffff5c00887947 */ /* 0x000fea000383ffff */
.L_x_291:
[----:B------:R-:W-:Y:S01]  /*b9c0*/  BSSY B1, `(.L_x_309) ;  /* 0x0000006000017945 */ /* 0x000fe20003800000 */
[----:B------:R-:W-:-:S07]  /*b9d0*/  IMAD.MOV.U32 R15, RZ, RZ, -0x1 ;  /* 0xffffffffff0f7424 */ /* 0x000fce00078e00ff */
[----:B------:R-:W-:Y:S05]  /*b9e0*/  WARPSYNC.COLLECTIVE R15, `(.L_x_310) ;  /* 0x000000000f0c7348 */ /* 0x000fea0003c00000 */
[----:B------:R-:W-:Y:S02]  /*b9f0*/  ELECT P6, UR62, PT ;  /* 0x00000000003e782f */ /* 0x000fe400038c0000 */
[----:B------:R-:W-:Y:S01]  /*ba00*/  MOV R14, UR62 ;  /* 0x0000003e000e7c02 */ /* 0x000fe20008000f00 */
[----:B------:R-:W-:Y:S10]  /*ba10*/  ENDCOLLECTIVE ;  /* 0x000000000000791b */ /* 0x000ff40003800000 */
.L_x_310:
[----:B------:R-:W-:Y:S05]  /*ba20*/  BSYNC B1 ;  /* 0x0000000000017941 */ /* 0x000fea0003800000 */
.L_x_309:
[----:B------:R-:W-:Y:S05]  /*ba30*/  BRA `(.L_x_311) ;  /* 0xfffffff0005c7947 */ /* 0x000fea000383ffff */
.L_x_294:
[----:B0-----:R0:W1:Y:S02]  /*ba40*/  SYNCS.PHASECHK.TRANS64.TRYWAIT P1, [R12+URZ+0x10], R7 ;  /* 0x000010070c0075a7 */ /* 0x001064000802017f */
[----:B-1----:R-:W-:Y:S05]  /*ba50*/  @!P1 NANOSLEEP.SYNCS 0x989680 ;  /* 0x009896800000995d */ /* 0x002fea0003900000 */
[----:B------:R-:W1:Y:S02]  /*ba60*/  @!P1 SYNCS.PHASECHK.TRANS64 P1, [R12+URZ+0x10], R7 ;  /* 0x000010070c0095a7 */ /* 0x000e64000802007f */
[----:B-1----:R-:W-:Y:S05]  /*ba70*/  @!P1 BRA `(.L_x_294) ;  /* 0xfffffffc00f09947 */ /* 0x002fea000383ffff */
[----:B------:R-:W-:Y:S05]  /*ba80*/  BRA `(.L_x_312) ;  /* 0xfffffff000907947 */ /* 0x000fea000383ffff */
.L_x_303:
[----:B------:R-:W-:Y:S01]  /*ba90*/  BSSY B0, `(.L_x_313) ;  /* 0x0000006000007945 */ /* 0x000fe20003800000 */
[----:B------:R-:W-:-:S07]  /*baa0*/  IMAD.MOV.U32 R15, RZ, RZ, -0x1 ;  /* 0xffffffffff0f7424 */ /* 0x000fce00078e00ff */
[----:B------:R-:W-:Y:S05]  /*bab0*/  WARPSYNC.COLLECTIVE R15, `(.L_x_314) ;  /* 0x000000000f0c7348 */ /* 0x000fea0003c00000 */
[----:B------:R-:W-:Y:S02]  /*bac0*/  ELECT P6, UR62, PT ;  /* 0x00000000003e782f */ /* 0x000fe400038c0000 */
[----:B------:R-:W-:Y:S01]  /*bad0*/  MOV R14, UR62 ;  /* 0x0000003e000e7c02 */ /* 0x000fe20008000f00 */
[----:B------:R-:W-:Y:S10]  /*bae0*/  ENDCOLLECTIVE ;  /* 0x000000000000791b */ /* 0x000ff40003800000 */
.L_x_314:
[----:B------:R-:W-:Y:S05]  /*baf0*/  BSYNC B0 ;  /* 0x0000000000007941 */ /* 0x000fea0003800000 */
.L_x_313:
[----:B------:R-:W-:Y:S05]  /*bb00*/  BRA `(.L_x_315) ;  /* 0xfffffffc00147947 */ /* 0x000fea000383ffff */
.L_x_307:
[----:B0-----:R0:W1:Y:S02]  /*bb10*/  SYNCS.PHASECHK.TRANS64.TRYWAIT P0, [R7+URZ], R4 ;  /* 0x00000004070075a7 */ /* 0x001064000800017f */
[----:B-1----:R-:W-:Y:S05]  /*bb20*/  @!P0 NANOSLEEP.SYNCS 0x989680 ;  /* 0x009896800000895d */ /* 0x002fea0003900000 */
[----:B------:R-:W1:Y:S02]  /*bb30*/  @!P0 SYNCS.PHASECHK.TRANS64 P0, [R7+URZ], R4 ;  /* 0x00000004070085a7 */ /* 0x000e64000800007f */
[----:B-1----:R-:W-:Y:S05]  /*bb40*/  @!P0 BRA `(.L_x_307) ;  /* 0xfffffffc00f08947 */ /* 0x002fea000383ffff */
[----:B------:R-:W-:Y:S05]  /*bb50*/  BRA `(.L_x_316) ;  /* 0xfffffffc004c7947 */ /* 0x000fea000383ffff */
.L_x_317:
[----:B------:R-:W-:-:S00]  /*bb60*/  BRA `(.L_x_317) ;  /* 0xfffffffc00fc7947 */ /* 0x000fc0000383ffff */
[----:B------:R-:W-:-:S00]  /*bb70*/  NOP ;  /* 0x0000000000007918 */ /* 0x000fc00000000000 */
        /* <DEDUP_REMOVED lines=8> */
.L_x_318:


//--------------------- .nv.global.init           --------------------------
	.section	.nv.global.init,"aw",@progbits
.nv.global.init:
	.type		$str$22,@object
	.size		$str$22,($str$23 - $str$22)
$str$22:
        /*0000*/ 	.byte	0x6b, 0x5f, 0x74, 0x69, 0x6c, 0x65, 0x5f, 0x63, 0x6f, 0x75, 0x6e, 0x74, 0x20, 0x3e, 0x3d, 0x20
        /*0010*/ 	.byte	0x31, 0x00
	.type		$str$23,@object
	.size		$str$23,(__unnamed_1 - $str$23)
$str$23:
        /*0012*/ 	.byte	0x2f, 0x74, 0x6d, 0x70, 0x2f, 0x63, 0x75, 0x74, 0x6c, 0x61, 0x73, 0x73, 0x5f, 0x73, 0x77, 0x65
        /*0022*/ 	.byte	0x65, 0x70, 0x5f, 0x73, 0x72, 0x63, 0x2f, 0x69, 0x6e, 0x63, 0x6c, 0x75, 0x64, 0x65, 0x2f, 0x63
        /*0032*/ 	.byte	0x75, 0x74, 0x6c, 0x61, 0x73, 0x73, 0x2f, 0x67, 0x65, 0x6d, 0x6d, 0x2f, 0x63, 0x6f, 0x6c, 0x6c
        /*0042*/ 	.byte	0x65, 0x63, 0x74, 0x69, 0x76, 0x65, 0x2f, 0x73, 0x6d, 0x39, 0x30, 0x5f, 0x6d, 0x6d, 0x61, 0x5f
        /*0052*/ 	.byte	0x74, 0x6d, 0x61, 0x5f, 0x67, 0x6d, 0x6d, 0x61, 0x5f, 0x73, 0x73, 0x5f, 0x77, 0x61, 0x72, 0x70
        /*0062*/ 	.byte	0x73, 0x70, 0x65, 0x63, 0x69, 0x61, 0x6c, 0x69, 0x7a, 0x65, 0x64, 0x2e, 0x68, 0x70, 0x70, 0x00
	.type		__unnamed_1,@object
	.size		__unnamed_1,(.L_0 - __unnamed_1)
__unnamed_1:
        /*0072*/ 	.byte	0x76, 0x6f, 0x69, 0x64, 0x20, 0x63, 0x75, 0x74, 0x6c, 0x61, 0x73, 0x73, 0x3a, 0x3a, 0x67, 0x65
        /* <DEDUP_REMOVED lines=180> */
        /*0bc2*/ 	.byte	0x6e, 0x74, 0x69, 0x74, 0x79, 0x5d, 0x00
.L_0:


//--------------------- .nv.shared._ZN7cutlass13device_kernelINS_4gemm6kernel13GemmUniversalIN4cute5tupleIJiiiiEEENS1_10collective13CollectiveMmaINS1_34MainloopSm90TmaGmmaWarpSpecializedILi2ENS5_IJNS4_1CILi1EEESB_SB_EEENS1_35KernelTmaWarpSpecializedCooperativeEEENS5_IJNSA_ILi128EEENSA_ILi256EEESF_EEENS_10bfloat16_tENS5_IJlSB_lEEESI_SJ_NS4_8TiledMMAINS4_8MMA_AtomIJNS4_4SM904GMMA28MMA_64x256x16_F32BF16BF16_SSILNSN_5MajorE0ELSP_0ELNSN_7ScaleInE1ELSQ_1EEEEEENS4_6LayoutINS5_IJNSA_ILi2EEESB_SB_EEENS5_IJSB_NSA_ILi0EEESW_EEEEENS5_IJNS4_10UnderscoreESZ_SZ_EEEEENS4_13SM90_TMA_LOADENS4_14ComposedLayoutINS4_7SwizzleILi3ELi4ELi3EEENS4_18smem_ptr_flag_bitsILi16EEENST_INS5_IJNSA_ILi8EEENSA_ILi64EEEEEENS5_IJS19_SB_EEEEEEEvNS4_8identityES12_S1D_vS1E_EENS_8epilogue10collective6detail29Sm90TmaWarpSpecializedAdapterINS1H_15DefaultEpilogueISI_SJ_SJ_NS1G_6thread17LinearCombinationISI_Li1EffLNS1L_9ScaleType4KindE0ELNS_15FloatRoundStyleE2ESI_EENS1_15EpilogueDefaultEEEEEvvEEEEvNT_6ParamsE --------------------------
	.section	.nv.shared._ZN7cutlass13device_kernelINS_4gemm6kernel13GemmUniversalIN4cute5tupleIJiiiiEEENS1_10collective13CollectiveMmaINS1_34MainloopSm90TmaGmmaWarpSpecializedILi2ENS5_IJNS4_1CILi1EEESB_SB_EEENS1_35KernelTmaWarpSpecializedCooperativeEEENS5_IJNSA_ILi128EEENSA_ILi256EEESF_EEENS_10bfloat16_tENS5_IJlSB_lEEESI_SJ_NS4_8TiledMMAINS4_8MMA_AtomIJNS4_4SM904GMMA28MMA_64x256x16_F32BF16BF16_SSILNSN_5MajorE0ELSP_0ELNSN_7ScaleInE1ELSQ_1EEEEEENS4_6LayoutINS5_IJNSA_ILi2EEESB_SB_EEENS5_IJSB_NSA_ILi0EEESW_EEEEENS5_IJNS4_10UnderscoreESZ_SZ_EEEEENS4_13SM90_TMA_LOADENS4_14ComposedLayoutINS4_7SwizzleILi3ELi4ELi3EEENS4_18smem_ptr_flag_bitsILi16EEENST_INS5_IJNSA_ILi8EEENSA_ILi64EEEEEENS5_IJS19_SB_EEEEEEEvNS4_8identityES12_S1D_vS1E_EENS_8epilogue10collective6detail29Sm90TmaWarpSpecializedAdapterINS1H_15DefaultEpilogueISI_SJ_SJ_NS1G_6thread17LinearCombinationISI_Li1EffLNS1L_9ScaleType4KindE0ELNS_15FloatRoundStyleE2ESI_EENS1_15EpilogueDefaultEEEEEvvEEEEvNT_6ParamsE,"aw",@nobits
	.sectionflags	@""
	.align	16
	.zero		1024


//--------------------- .nv.shared.reserved.0     --------------------------
	.section	.nv.shared.reserved.0,"aw",@nobits
	.weak		__nv_reservedSMEM_offset_0_alias
	.size		__nv_reservedSMEM_offset_0_alias, 0, 0
	.other		__nv_reservedSMEM_offset_0_alias,@"STO_CUDA_RESERVED_SHARED STV_DEFAULT"
__nv_reservedSMEM_offset_0_alias:
	.zero		0


//--------------------- .nv.global                --------------------------
	.section	.nv.global,"aw",@nobits
.nv.global:
	.type		_ZN40_INTERNAL_abc5418e_4_k_cu_bcd85804_265824cute1_E,@object
	.size		_ZN40_INTERNAL_abc5418e_4_k_cu_bcd85804_265824cute1_E,(_ZN40_INTERNAL_abc5418e_4_k_cu_bcd85804_265824cuda3std3__45__cpo6cbeginE - _ZN40_INTERNAL_abc5418e_4_k_cu_bcd85804_265824cute1_E)
_ZN40_INTERNAL_abc5418e_4_k_cu_bcd85804_265824cute1_E:
	.zero		1
	.type		_ZN40_INTERNAL_abc5418e_4_k_cu_bcd85804_265824cuda3std3__45__cpo6cbeginE,@object
	.size		_ZN40_INTERNAL_abc5418e_4_k_cu_bcd85804_265824cuda3std3__45__cpo6cbeginE,(_ZN40_INTERNAL_abc5418e_4_k_cu_bcd85804_265824cuda3std3__48in_placeE - _ZN40_INTERNAL_abc5418e_4_k_cu_bcd85804_265824cuda3std3__45__cpo6cbeginE)
_ZN40_INTERNAL_abc5418e_4_k_cu_bcd85804_265824cuda3std3__45__cpo6cbeginE:
	.zero		1
	.type		_ZN40_INTERNAL_abc5418e_4_k_cu_bcd85804_265824cuda3std3__48in_placeE,@object
	.size		_ZN40_INTERNAL_abc5418e_4_k_cu_bcd85804_265824cuda3std3__48in_placeE,(_ZN40_INTERNAL_abc5418e_4_k_cu_bcd85804_265824cuda3std6ranges3__45__cpo9iter_moveE - _ZN40_INTERNAL_abc5418e_4_k_cu_bcd85804_265824cuda3std3__48in_placeE)
_ZN40_INTERNAL_abc5418e_4_k_cu_bcd85804_265824cuda3std3__48in_placeE:
	.zero		1
	.type		_ZN40_INTERNAL_abc5418e_4_k_cu_bcd85804_265824cuda3std6ranges3__45__cpo9iter_moveE,@object
	.size		_ZN40_INTERNAL_abc5418e_4_k_cu_bcd85804_265824cuda3std6ranges3__45__cpo9iter_moveE,(_ZN40_INTERNAL_abc5418e_4_k_cu_bcd85804_265824cuda3std3__45__cpo5beginE - _ZN40_INTERNAL_abc5418e_4_k_cu_bcd85804_265824cuda3std6ranges3__45__cpo9iter_moveE)
_ZN40_INTERNAL_abc5418e_4_k_cu_bcd85804_265824cuda3std6ranges3__45__cpo9iter_moveE:
	.zero		1
	.type		_ZN40_INTERNAL_abc5418e_4_k_cu_bcd85804_265824cuda3std3__45__cpo5beginE,@object
	.size		_ZN40_INTERNAL_abc5418e_4_k_cu_bcd85804_265824cuda3std3__45__cpo5beginE,(_ZN40_INTERNAL_abc5418e_4_k_cu_bcd85804_265824cuda3std3__442_GLOBAL__N__abc5418e_4_k_cu_bcd85804_265826ignoreE - _ZN40_INTERNAL_abc5418e_4_k_cu_bcd85804_265824cuda3std3__45__cpo5beginE)
_ZN40_INTERNAL_abc5418e_4_k_cu_bcd85804_265824cuda3std3__45__cpo5beginE:
	.zero		1
	.type		_ZN40_INTERNAL_abc5418e_4_k_cu_bcd85804_265824cuda3std3__442_GLOBAL__N__abc5418e_4_k_cu_bcd85804_265826ignoreE,@object
	.size		_ZN40_INTERNAL_abc5418e_4_k_cu_bcd85804_265824cuda3std3__442_GLOBAL__N__abc5418e_4_k_cu_bcd85804_265826ignoreE,(_ZN40_INTERNAL_abc5418e_4_k_cu_bcd85804_265824cute7productE - _ZN40_INTERNAL_abc5418e_4_k_cu_bcd85804_265824cuda3std3__442_GLOBAL__N__abc5418e_4_k_cu_bcd85804_265826ignoreE)
_ZN40_INTERNAL_abc5418e_4_k_cu_bcd85804_265824cuda3std3__442_GLOBAL__N__abc5418e_4_k_cu_bcd85804_265826ignoreE:
	.zero		1
	.type		_ZN40_INTERNAL_abc5418e_4_k_cu_bcd85804_265824cute7productE,@object
	.size		_ZN40_INTERNAL_abc5418e_4_k_cu_bcd85804_265824cute7productE,(_ZN40_INTERNAL_abc5418e_4_k_cu_bcd85804_265824cuda3std3__45__cpo3endE - _ZN40_INTERNAL_abc5418e_4_k_cu_bcd85804_265824cute7productE)
_ZN40_INTERNAL_abc5418e_4_k_cu_bcd85804_265824cute7productE:
	.zero		1
	.type		_ZN40_INTERNAL_abc5418e_4_k_cu_bcd85804_265824cuda3std3__45__cpo3endE,@object
	.size		_ZN40_INTERNAL_abc5418e_4_k_cu_bcd85804_265824cuda3std3__45__cpo3endE,(_ZN40_INTERNAL_abc5418e_4_k_cu_bcd85804_265824cuda3std3__419piecewise_constructE - _ZN40_INTERNAL_abc5418e_4_k_cu_bcd85804_265824cuda3std3__45__cpo3endE)
_ZN40_INTERNAL_abc5418e_4_k_cu_bcd85804_265824cuda3std3__45__cpo3endE:
	.zero		1
	.type		_ZN40_INTERNAL_abc5418e_4_k_cu_bcd85804_265824cuda3std3__419piecewise_constructE,@object
	.size		_ZN40_INTERNAL_abc5418e_4_k_cu_bcd85804_265824cuda3std3__419piecewise_constructE,(_ZN40_INTERNAL_abc5418e_4_k_cu_bcd85804_265824cuda3std3__45__cpo4cendE - _ZN40_INTERNAL_abc5418e_4_k_cu_bcd85804_265824cuda3std3__419piecewise_constructE)
_ZN40_INTERNAL_abc5418e_4_k_cu_bcd85804_265824cuda3std3__419piecewise_constructE:
	.zero		1
	.type		_ZN40_INTERNAL_abc5418e_4_k_cu_bcd85804_265824cuda3std3__45__cpo4cendE,@object
	.size		_ZN40_INTERNAL_abc5418e_4_k_cu_bcd85804_265824cuda3std3__45__cpo4cendE,(_ZN40_INTERNAL_abc5418e_4_k_cu_bcd85804_265824cuda3std6ranges3__45__cpo4swapE - _ZN40_INTERNAL_abc5418e_4_k_cu_bcd85804_265824cuda3std3__45__cpo4cendE)
_ZN40_INTERNAL_abc5418e_4_k_cu_bcd85804_265824cuda3std3__45__cpo4cendE:
	.zero		1
	.type		_ZN40_INTERNAL_abc5418e_4_k_cu_bcd85804_265824cuda3std6ranges3__45__cpo4swapE,@object
	.size		_ZN40_INTERNAL_abc5418e_4_k_cu_bcd85804_265824cuda3std6ranges3__45__cpo4swapE,(.L_8 - _ZN40_INTERNAL_abc5418e_4_k_cu_bcd85804_265824cuda3std6ranges3__45__cpo4swapE)
_ZN40_INTERNAL_abc5418e_4_k_cu_bcd85804_265824cuda3std6ranges3__45__cpo4swapE:
	.zero		1
.L_8:


//--------------------- .nv.constant0._ZN7cutlass13device_kernelINS_4gemm6kernel13GemmUniversalIN4cute5tupleIJiiiiEEENS1_10collective13CollectiveMmaINS1_34MainloopSm90TmaGmmaWarpSpecializedILi2ENS5_IJNS4_1CILi1EEESB_SB_EEENS1_35KernelTmaWarpSpecializedCooperativeEEENS5_IJNSA_ILi128EEENSA_ILi256EEESF_EEENS_10bfloat16_tENS5_IJlSB_lEEESI_SJ_NS4_8TiledMMAINS4_8MMA_AtomIJNS4_4SM904GMMA28MMA_64x256x16_F32BF16BF16_SSILNSN_5MajorE0ELSP_0ELNSN_7ScaleInE1ELSQ_1EEEEEENS4_6LayoutINS5_IJNSA_ILi2EEESB_SB_EEENS5_IJSB_NSA_ILi0EEESW_EEEEENS5_IJNS4_10UnderscoreESZ_SZ_EEEEENS4_13SM90_TMA_LOADENS4_14ComposedLayoutINS4_7SwizzleILi3ELi4ELi3EEENS4_18smem_ptr_flag_bitsILi16EEENST_INS5_IJNSA_ILi8EEENSA_ILi64EEEEEENS5_IJS19_SB_EEEEEEEvNS4_8identityES12_S1D_vS1E_EENS_8epilogue10collective6detail29Sm90TmaWarpSpecializedAdapterINS1H_15DefaultEpilogueISI_SJ_SJ_NS1G_6thread17LinearCombinationISI_Li1EffLNS1L_9ScaleType4KindE0ELNS_15FloatRoundStyleE2ESI_EENS1_15EpilogueDefaultEEEEEvvEEEEvNT_6ParamsE --------------------------
	.section	.nv.constant0._ZN7cutlass13device_kernelINS_4gemm6kernel13GemmUniversalIN4cute5tupleIJiiiiEEENS1_10collective13CollectiveMmaINS1_34MainloopSm90TmaGmmaWarpSpecializedILi2ENS5_IJNS4_1CILi1EEESB_SB_EEENS1_35KernelTmaWarpSpecializedCooperativeEEENS5_IJNSA_ILi128EEENSA_ILi256EEESF_EEENS_10bfloat16_tENS5_IJlSB_lEEESI_SJ_NS4_8TiledMMAINS4_8MMA_AtomIJNS4_4SM904GMMA28MMA_64x256x16_F32BF16BF16_SSILNSN_5MajorE0ELSP_0ELNSN_7ScaleInE1ELSQ_1EEEEEENS4_6LayoutINS5_IJNSA_ILi2EEESB_SB_EEENS5_IJSB_NSA_ILi0EEESW_EEEEENS5_IJNS4_10UnderscoreESZ_SZ_EEEEENS4_13SM90_TMA_LOADENS4_14ComposedLayoutINS4_7SwizzleILi3ELi4ELi3EEENS4_18smem_ptr_flag_bitsILi16EEENST_INS5_IJNSA_ILi8EEENSA_ILi64EEEEEENS5_IJS19_SB_EEEEEEEvNS4_8identityES12_S1D_vS1E_EENS_8epilogue10collective6detail29Sm90TmaWarpSpecializedAdapterINS1H_15DefaultEpilogueISI_SJ_SJ_NS1G_6thread17LinearCombinationISI_Li1EffLNS1L_9ScaleType4KindE0ELNS_15FloatRoundStyleE2ESI_EENS1_15EpilogueDefaultEEEEEvvEEEEvNT_6ParamsE,"a",@progbits
	.sectionflags	@""
	.align	4
.nv.constant0._ZN7cutlass13device_kernelINS_4gemm6kernel13GemmUniversalIN4cute5tupleIJiiiiEEENS1_10collective13CollectiveMmaINS1_34MainloopSm90TmaGmmaWarpSpecializedILi2ENS5_IJNS4_1CILi1EEESB_SB_EEENS1_35KernelTmaWarpSpecializedCooperativeEEENS5_IJNSA_ILi128EEENSA_ILi256EEESF_EEENS_10bfloat16_tENS5_IJlSB_lEEESI_SJ_NS4_8TiledMMAINS4_8MMA_AtomIJNS4_4SM904GMMA28MMA_64x256x16_F32BF16BF16_SSILNSN_5MajorE0ELSP_0ELNSN_7ScaleInE1ELSQ_1EEEEEENS4_6LayoutINS5_IJNSA_ILi2EEESB_SB_EEENS5_IJSB_NSA_ILi0EEESW_EEEEENS5_IJNS4_10UnderscoreESZ_SZ_EEEEENS4_13SM90_TMA_LOADENS4_14ComposedLayoutINS4_7SwizzleILi3ELi4ELi3EEENS4_18smem_ptr_flag_bitsILi16EEENST_INS5_IJNSA_ILi8EEENSA_ILi64EEEEEENS5_IJS19_SB_EEEEEEEvNS4_8identityES12_S1D_vS1E_EENS_8epilogue10collective6detail29Sm90TmaWarpSpecializedAdapterINS1H_15DefaultEpilogueISI_SJ_SJ_NS1G_6thread17LinearCombinationISI_Li1EffLNS1L_9ScaleType4KindE0ELNS_15FloatRoundStyleE2ESI_EENS1_15EpilogueDefaultEEEEEvvEEEEvNT_6ParamsE:
	.zero		1664


//--------------------- SYMBOLS --------------------------

	.type		.nv.reservedSmem.offset0,@object
	.size		.nv.reservedSmem.offset0,0x4
	.type		__assertfail,@function
